def matmul_kernel(
    a_ptr,
    b_ptr,
    c_ptr,
    M,
    N,
    K,
    stride_am,
    stride_ak,
    stride_bk,
    stride_bn,
    stride_cm,
    stride_cn,
    BLOCK_M: tl.constexpr,
    BLOCK_N: tl.constexpr,
    BLOCK_K: tl.constexpr,
    GROUP_M: tl.constexpr,
):
    pid = tl.program_id(axis=0)
    num_pid_m = tl.cdiv(M, BLOCK_M)
    num_pid_n = tl.cdiv(N, BLOCK_N)
    num_pid_in_group = GROUP_M * num_pid_n
    group_id = pid // num_pid_in_group
    first_pid_m = group_id * GROUP_M
    group_size_m = min(num_pid_m - first_pid_m, GROUP_M)
    pid_m = first_pid_m + ((pid % num_pid_in_group) % group_size_m)
    pid_n = (pid % num_pid_in_group) // group_size_m

    offs_am = (pid_m * BLOCK_M + tl.arange(0, BLOCK_M)) % M
    offs_bn = (pid_n * BLOCK_N + tl.arange(0, BLOCK_N)) % N
    offs_k = tl.arange(0, BLOCK_K)
    a_ptrs = a_ptr + offs_am[:, None] * stride_am + offs_k[None, :] * stride_ak
    b_ptrs = b_ptr + offs_k[:, None] * stride_bk + offs_bn[None, :] * stride_bn

    acc = tl.zeros((BLOCK_M, BLOCK_N), dtype=tl.float32)
    for kk in range(0, tl.cdiv(K, BLOCK_K)):
        a = tl.load(a_ptrs, mask=offs_k[None, :] < K - kk * BLOCK_K, other=0.0)
        b = tl.load(b_ptrs, mask=offs_k[:, None] < K - kk * BLOCK_K, other=0.0)
        acc = tl.dot(a, b, acc)
        a_ptrs += BLOCK_K * stride_ak
        b_ptrs += BLOCK_K * stride_bk

    c = acc.to(c_ptr.dtype.element_ty)
    offs_cm = pid_m * BLOCK_M + tl.arange(0, BLOCK_M)
    offs_cn = pid_n * BLOCK_N + tl.arange(0, BLOCK_N)
    c_ptrs = c_ptr + offs_cm[:, None] * stride_cm + offs_cn[None, :] * stride_cn
    mask = (offs_cm[:, None] < M) & (offs_cn[None, :] < N)
    tl.store(c_ptrs, c, mask=mask)

# config = {"BLOCK_K": 128, "BLOCK_M": 128, "BLOCK_N": 128, "GROUP_M": 8, "arch": "sm_100", "dtype": "fp32", "num_ctas": 1, "num_stages": 3, "num_warps": 16}
# arch = sm_100


// ===== COMPILED SASS (sm_100a) =====

	.target	sm_100a

	.elftype	@"ET_EXEC"


//--------------------- .note.nv.tkinfo           --------------------------
	.section	.note.nv.tkinfo,"",@"SHT_NOTE"
	.sectionflags	@"SHF_NOTE_NV_TKINFO"
	.tkinfo
        /*0018*/ 	.word	0x00000081
        /*0030*/ 	.string	""
        /*0030*/ 	.string	"ptxas-blackwell"
        /*0030*/ 	.string	"Cuda compilation tools, release 12.9, V12.9.86"
        /*0030*/ 	.string	"Build cuda_12.9.r12.9/compiler.36037853_0"
        /*0030*/ 	.string	"-v  -suppress-debug-info  -lineinfo  -arch sm_100a "



//--------------------- .note.nv.cuver            --------------------------
	.section	.note.nv.cuver,"",@"SHT_NOTE"
	.sectionflags	@"SHF_NOTE_NV_CUVER"
        /*0018*/ 	.short	0x0001
        /*001a*/ 	.short	0x0064
        /*001c*/ 	.short	0x0001
        /*001e*/ 	.short	0x0000
        /*0020*/ 	.short	0x0001
        /*0022*/ 	.short	0x0000


//--------------------- .nv.info                  --------------------------
	.section	.nv.info,"",@"SHT_CUDA_INFO"
	.align	4


	//----- nvinfo : EIATTR_REGCOUNT
	.align		4
        /*0000*/ 	.byte	0x04, 0x2f
        /*0002*/ 	.short	(.L_1 - .L_0)
	.align		4
.L_0:
        /*0004*/ 	.word	index@(matmul_kernel)
        /*0008*/ 	.word	0x00000080


	//----- nvinfo : EIATTR_FRAME_SIZE
	.align		4
.L_1:
        /*000c*/ 	.byte	0x04, 0x11
        /*000e*/ 	.short	(.L_3 - .L_2)
	.align		4
.L_2:
        /*0010*/ 	.word	index@(matmul_kernel)
        /*0014*/ 	.word	0x00000240


	//----- nvinfo : EIATTR_MIN_STACK_SIZE
	.align		4
.L_3:
        /*0018*/ 	.byte	0x04, 0x12
        /*001a*/ 	.short	(.L_5 - .L_4)
	.align		4
.L_4:
        /*001c*/ 	.word	index@(matmul_kernel)
        /*0020*/ 	.word	0x00000240
.L_5:


//--------------------- .nv.info.matmul_kernel    --------------------------
	.section	.nv.info.matmul_kernel,"",@"SHT_CUDA_INFO"
	.sectionflags	@""
	.align	4


	//----- nvinfo : EIATTR_CUDA_API_VERSION
	.align		4
        /*0000*/ 	.byte	0x04, 0x37
        /*0002*/ 	.short	(.L_7 - .L_6)
.L_6:
        /*0004*/ 	.word	0x00000081


	//----- nvinfo : EIATTR_KPARAM_INFO
	.align		4
.L_7:
        /*0008*/ 	.byte	0x04, 0x17
        /*000a*/ 	.short	(.L_9 - .L_8)
.L_8:
        /*000c*/ 	.word	0x00000000
        /*0010*/ 	.short	0x000d
        /*0012*/ 	.short	0x0048
        /*0014*/ 	.byte	0x00, 0xf4, 0x21, 0x00


	//----- nvinfo : EIATTR_KPARAM_INFO
	.align		4
.L_9:
        /*0018*/ 	.byte	0x04, 0x17
        /*001a*/ 	.short	(.L_11 - .L_10)
.L_10:
        /*001c*/ 	.word	0x00000000
        /*0020*/ 	.short	0x000c
        /*0022*/ 	.short	0x0040
        /*0024*/ 	.byte	0x00, 0xf4, 0x21, 0x00


	//----- nvinfo : EIATTR_KPARAM_INFO
	.align		4
.L_11:
        /*0028*/ 	.byte	0x04, 0x17
        /*002a*/ 	.short	(.L_13 - .L_12)
.L_12:
        /*002c*/ 	.word	0x00000000
        /*0030*/ 	.short	0x000b
        /*0032*/ 	.short	0x0038
        /*0034*/ 	.byte	0x00, 0xf0, 0x11, 0x00


	//----- nvinfo : EIATTR_KPARAM_INFO
	.align		4
.L_13:
        /*0038*/ 	.byte	0x04, 0x17
        /*003a*/ 	.short	(.L_15 - .L_14)
.L_14:
        /*003c*/ 	.word	0x00000000
        /*0040*/ 	.short	0x000a
        /*0042*/ 	.short	0x0034
        /*0044*/ 	.byte	0x00, 0xf0, 0x11, 0x00


	//----- nvinfo : EIATTR_KPARAM_INFO
	.align		4
.L_15:
        /*0048*/ 	.byte	0x04, 0x17
        /*004a*/ 	.short	(.L_17 - .L_16)
.L_16:
        /*004c*/ 	.word	0x00000000
        /*0050*/ 	.short	0x0009
        /*0052*/ 	.short	0x0030
        /*0054*/ 	.byte	0x00, 0xf0, 0x11, 0x00


	//----- nvinfo : EIATTR_KPARAM_INFO
	.align		4
.L_17:
        /*0058*/ 	.byte	0x04, 0x17
        /*005a*/ 	.short	(.L_19 - .L_18)
.L_18:
        /*005c*/ 	.word	0x00000000
        /*0060*/ 	.short	0x0008
        /*0062*/ 	.short	0x002c
        /*0064*/ 	.byte	0x00, 0xf0, 0x11, 0x00


	//----- nvinfo : EIATTR_KPARAM_INFO
	.align		4
.L_19:
        /*0068*/ 	.byte	0x04, 0x17
        /*006a*/ 	.short	(.L_21 - .L_20)
.L_20:
        /*006c*/ 	.word	0x00000000
        /*0070*/ 	.short	0x0007
        /*0072*/ 	.short	0x0028
        /*0074*/ 	.byte	0x00, 0xf0, 0x11, 0x00


	//----- nvinfo : EIATTR_KPARAM_INFO
	.align		4
.L_21:
        /*0078*/ 	.byte	0x04, 0x17
        /*007a*/ 	.short	(.L_23 - .L_22)
.L_22:
        /*007c*/ 	.word	0x00000000
        /*0080*/ 	.short	0x0006
        /*0082*/ 	.short	0x0024
        /*0084*/ 	.byte	0x00, 0xf0, 0x11, 0x00


	//----- nvinfo : EIATTR_KPARAM_INFO
	.align		4
.L_23:
        /*0088*/ 	.byte	0x04, 0x17
        /*008a*/ 	.short	(.L_25 - .L_24)
.L_24:
        /*008c*/ 	.word	0x00000000
        /*0090*/ 	.short	0x0005
        /*0092*/ 	.short	0x0020
        /*0094*/ 	.byte	0x00, 0xf0, 0x11, 0x00


	//----- nvinfo : EIATTR_KPARAM_INFO
	.align		4
.L_25:
        /*0098*/ 	.byte	0x04, 0x17
        /*009a*/ 	.short	(.L_27 - .L_26)
.L_26:
        /*009c*/ 	.word	0x00000000
        /*00a0*/ 	.short	0x0004
        /*00a2*/ 	.short	0x001c
        /*00a4*/ 	.byte	0x00, 0xf0, 0x11, 0x00


	//----- nvinfo : EIATTR_KPARAM_INFO
	.align		4
.L_27:
        /*00a8*/ 	.byte	0x04, 0x17
        /*00aa*/ 	.short	(.L_29 - .L_28)
.L_28:
        /*00ac*/ 	.word	0x00000000
        /*00b0*/ 	.short	0x0003
        /*00b2*/ 	.short	0x0018
        /*00b4*/ 	.byte	0x00, 0xf0, 0x11, 0x00


	//----- nvinfo : EIATTR_KPARAM_INFO
	.align		4
.L_29:
        /*00b8*/ 	.byte	0x04, 0x17
        /*00ba*/ 	.short	(.L_31 - .L_30)
.L_30:
        /*00bc*/ 	.word	0x00000000
        /*00c0*/ 	.short	0x0002
        /*00c2*/ 	.short	0x0010
        /*00c4*/ 	.byte	0x00, 0xf4, 0x21, 0x00


	//----- nvinfo : EIATTR_KPARAM_INFO
	.align		4
.L_31:
        /*00c8*/ 	.byte	0x04, 0x17
        /*00ca*/ 	.short	(.L_33 - .L_32)
.L_32:
        /*00cc*/ 	.word	0x00000000
        /*00d0*/ 	.short	0x0001
        /*00d2*/ 	.short	0x0008
        /*00d4*/ 	.byte	0x00, 0xf4, 0x21, 0x00


	//----- nvinfo : EIATTR_KPARAM_INFO
	.align		4
.L_33:
        /*00d8*/ 	.byte	0x04, 0x17
        /*00da*/ 	.short	(.L_35 - .L_34)
.L_34:
        /*00dc*/ 	.word	0x00000000
        /*00e0*/ 	.short	0x0000
        /*00e2*/ 	.short	0x0000
        /*00e4*/ 	.byte	0x00, 0xf4, 0x21, 0x00


	//----- nvinfo : EIATTR_SPARSE_MMA_MASK
	.align		4
.L_35:
        /*00e8*/ 	.byte	0x03, 0x50
        /*00ea*/ 	.short	0x0000


	//----- nvinfo : EIATTR_MAXREG_COUNT
	.align		4
        /*00ec*/ 	.byte	0x03, 0x1b
        /*00ee*/ 	.short	0x0080


	//----- nvinfo : EIATTR_NUM_BARRIERS
	.align		4
        /*00f0*/ 	.byte	0x02, 0x4c
        /*00f2*/ 	.byte	0x01
	.zero		1


	//----- nvinfo : EIATTR_ANNOTATIONS
	.align		4
        /*00f4*/ 	.byte	0x04, 0x55
        /*00f6*/ 	.short	(.L_37 - .L_36)


	//   ....[0]....
.L_36:
        /*00f8*/ 	.word	0x00000001
        /*00fc*/ 	.byte	0x10, 0x07, 0x00, 0x00, 0x01, 0x00, 0x00, 0x00, 0x90, 0x07, 0x00, 0x00, 0x01, 0x00, 0x00, 0x00
        /* <DEDUP_REMOVED lines=151> */
        /*0a7c*/ 	.byte	0xc0, 0xb4, 0x00, 0x00, 0x01, 0x00, 0x00, 0x00, 0xd0, 0xb4, 0x00, 0x00


	//----- nvinfo : EIATTR_VRC_CTA_INIT_COUNT
	.align		4
.L_37:
        /*0a88*/ 	.byte	0x02, 0x4a
	.zero		1
	.zero		1


	//----- nvinfo : EIATTR_EXIT_INSTR_OFFSETS
	.align		4
        /*0a8c*/ 	.byte	0x04, 0x1c
        /*0a8e*/ 	.short	(.L_39 - .L_38)


	//   ....[0]....
.L_38:
        /*0a90*/ 	.word	0x0000b880


	//   ....[1]....
        /*0a94*/ 	.word	0x0000b8a0


	//----- nvinfo : EIATTR_REQNTID
	.align		4
.L_39:
        /*0a98*/ 	.byte	0x04, 0x10
        /*0a9a*/ 	.short	(.L_41 - .L_40)
.L_40:
        /*0a9c*/ 	.word	0x00000200
        /*0aa0*/ 	.word	0x00000001
        /*0aa4*/ 	.word	0x00000001


	//----- nvinfo : EIATTR_CBANK_PARAM_SIZE
	.align		4
.L_41:
        /*0aa8*/ 	.byte	0x03, 0x19
        /*0aaa*/ 	.short	0x0050


	//----- nvinfo : EIATTR_PARAM_CBANK
	.align		4
        /*0aac*/ 	.byte	0x04, 0x0a
        /*0aae*/ 	.short	(.L_43 - .L_42)
	.align		4
.L_42:
        /*0ab0*/ 	.word	index@(.nv.constant0.matmul_kernel)
        /*0ab4*/ 	.short	0x0380
        /*0ab6*/ 	.short	0x0050


	//----- nvinfo : EIATTR_SW_WAR
	.align		4
.L_43:
        /*0ab8*/ 	.byte	0x04, 0x36
        /*0aba*/ 	.short	(.L_45 - .L_44)
.L_44:
        /*0abc*/ 	.word	0x00000008
.L_45:


//--------------------- .nv.compat                --------------------------
	.section	.nv.compat,"",@"SHT_CUDA_COMPAT_INFO"
	.align	4
        /*0000*/ 	.byte	0x02, 0x02, 0x01, 0x00, 0x02, 0x05, 0x05, 0x00, 0x02, 0x03, 0x00, 0x00, 0x02, 0x06, 0x01, 0x00


//--------------------- .nv.callgraph             --------------------------
	.section	.nv.callgraph,"",@"SHT_CUDA_CALLGRAPH"
	.align	4
	.sectionentsize	8
	.align		4
        /*0000*/ 	.word	0x00000000
	.align		4
        /*0004*/ 	.word	0xffffffff
	.align		4
        /*0008*/ 	.word	0x00000000
	.align		4
        /*000c*/ 	.word	0xfffffffe
	.align		4
        /*0010*/ 	.word	0x00000000
	.align		4
        /*0014*/ 	.word	0xfffffffd
	.align		4
        /*0018*/ 	.word	0x00000000
	.align		4
        /*001c*/ 	.word	0xfffffffc


//--------------------- .text.matmul_kernel       --------------------------
	.section	.text.matmul_kernel,"ax",@progbits
	.align	128
        .global         matmul_kernel
        .type           matmul_kernel,@function
        .size           matmul_kernel,(.L_x_4 - matmul_kernel)
        .other          matmul_kernel,@"STO_CUDA_ENTRY STV_DEFAULT"
matmul_kernel:
.text.matmul_kernel:
[----:B------:R-:W1:Y:S08]  /*0000*/  LDC R1, c[0x0][0x37c] ;  /* 0x0000df00ff017b82 */ /* 0x000e700000000800 */
[----:B------:R-:W2:Y:S01]  /*0010*/  LDC.64 R12, c[0x0][0x398] ;  /* 0x0000e600ff0c7b82 */ /* 0x000ea20000000a00 */
[----:B------:R-:W3:Y:S01]  /*0020*/  S2R R6, SR_CTAID.X ;  /* 0x0000000000067919 */ /* 0x000ee20000002500 */
[----:B------:R-:W4:Y:S01]  /*0030*/  LDCU.128 UR8, c[0x0][0x3a0] ;  /* 0x00007400ff0877ac */ /* 0x000f220008000c00 */
[----:B-1----:R-:W-:Y:S01]  /*0040*/  VIADD R1, R1, 0xfffffdc0 ;  /* 0xfffffdc001017836 */ /* 0x002fe20000000000 */
[----:B------:R-:W1:Y:S01]  /*0050*/  S2R R22, SR_TID.X ;  /* 0x0000000000167919 */ /* 0x000e620000002100 */
[----:B------:R-:W1:Y:S03]  /*0060*/  LDCU.128 UR20, c[0x0][0x380] ;  /* 0x00007000ff1477ac */ /* 0x000e660008000c00 */
[----:B------:R-:W1:Y:S01]  /*0070*/  S2UR UR7, SR_CgaCtaId ;  /* 0x00000000000779c3 */ /* 0x000e620000008800 */
[----:B------:R-:W1:Y:S01]  /*0080*/  LDCU.64 UR16, c[0x0][0x358] ;  /* 0x00006b00ff1077ac */ /* 0x000e620008000a00 */
[----:B----4-:R-:W-:Y:S01]  /*0090*/  UIADD3 UR5, UPT, UPT, UR8, 0x7f, URZ ;  /* 0x0000007f08057890 */ /* 0x010fe2000fffe0ff */
[----:B------:R-:W-:Y:S01]  /*00a0*/  IMAD.U32 R45, RZ, RZ, UR10 ;  /* 0x0000000aff2d7e24 */ /* 0x000fe2000f8e00ff */
[----:B------:R-:W-:Y:S01]  /*00b0*/  UIADD3 UR6, UPT, UPT, UR8, -0x80, URZ ;  /* 0xffffff8008067890 */ /* 0x000fe2000fffe0ff */
[----:B--2---:R-:W-:Y:S01]  /*00c0*/  VIADD R0, R13, 0x7f ;  /* 0x0000007f0d007836 */ /* 0x004fe20000000000 */
[----:B------:R-:W-:-:S04]  /*00d0*/  UISETP.GT.AND UP0, UPT, UR5, 0x7f, UPT ;  /* 0x0000007f0500788c */ /* 0x000fc8000bf04270 */
[----:B------:R-:W-:Y:S01]  /*00e0*/  SHF.R.S32.HI R3, RZ, 0x1f, R0 ;  /* 0x0000001fff037819 */ /* 0x000fe20000011400 */
[----:B------:R-:W-:-:S03]  /*00f0*/  USEL UR4, URZ, 0x4, !UP0 ;  /* 0x00000004ff047887 */ /* 0x000fc6000c000000 */
[----:B------:R-:W-:Y:S02]  /*0100*/  LEA.HI R3, R3, R0, RZ, 0x7 ;  /* 0x0000000003037211 */ /* 0x000fe400078f38ff */
[----:B---3--:R-:W-:Y:S01]  /*0110*/  IABS R8, R6 ;  /* 0x0000000600087213 */ /* 0x008fe20000000000 */
[----:B------:R-:W-:Y:S01]  /*0120*/  IMAD.U32 R124, RZ, RZ, UR4 ;  /* 0x00000004ff7c7e24 */ /* 0x000fe2000f8e00ff */
[----:B------:R-:W-:Y:S01]  /*0130*/  SHF.R.S32.HI R3, RZ, 0x7, R3 ;  /* 0x00000007ff037819 */ /* 0x000fe20000011403 */
[----:B------:R-:W-:-:S04]  /*0140*/  UMOV UR4, 0x400 ;  /* 0x0000040000047882 */ /* 0x000fc80000000000 */
[----:B------:R-:W-:-:S05]  /*0150*/  IMAD.SHL.U32 R5, R3, 0x8, RZ ;  /* 0x0000000803057824 */ /* 0x000fca00078e00ff */
[-C--:B------:R-:W-:Y:S02]  /*0160*/  IABS R7, R5.reuse ;  /* 0x0000000500077213 */ /* 0x080fe40000000000 */
[----:B------:R-:W-:Y:S02]  /*0170*/  IABS R10, R5 ;  /* 0x00000005000a7213 */ /* 0x000fe40000000000 */
[----:B------:R-:W2:Y:S08]  /*0180*/  I2F.RP R0, R7 ;  /* 0x0000000700007306 */ /* 0x000eb00000209400 */
[----:B--2---:R-:W2:Y:S02]  /*0190*/  MUFU.RCP R0, R0 ;  /* 0x0000000000007308 */ /* 0x004ea40000001000 */
[----:B--2---:R-:W-:-:S02]  /*01a0*/  VIADD R2, R0, 0xffffffe ;  /* 0x0ffffffe00027836 */ /* 0x004fc40000000000 */
[----:B------:R-:W-:Y:S01]  /*01b0*/  IMAD.MOV R0, RZ, RZ, -R10 ;  /* 0x000000ffff007224 */ /* 0x000fe200078e0a0a */
[----:B------:R-:W-:-:S03]  /*01c0*/  IABS R10, R12 ;  /* 0x0000000c000a7213 */ /* 0x000fc60000000000 */
[----:B------:R2:W3:Y:S02]  /*01d0*/  F2I.FTZ.U32.TRUNC.NTZ R3, R2 ;  /* 0x0000000200037305 */ /* 0x0004e4000021f000 */
[----:B--2---:R-:W-:Y:S02]  /*01e0*/  IMAD.MOV.U32 R2, RZ, RZ, RZ ;  /* 0x000000ffff027224 */ /* 0x004fe400078e00ff */
[----:B---3--:R-:W-:-:S04]  /*01f0*/  IMAD.MOV R4, RZ, RZ, -R3 ;  /* 0x000000ffff047224 */ /* 0x008fc800078e0a03 */
[----:B------:R-:W-:Y:S02]  /*0200*/  IMAD R9, R4, R7, RZ ;  /* 0x0000000704097224 */ /* 0x000fe400078e02ff */
[----:B------:R-:W-:Y:S02]  /*0210*/  IMAD.MOV.U32 R4, RZ, RZ, R8 ;  /* 0x000000ffff047224 */ /* 0x000fe400078e0008 */
[----:B------:R-:W-:-:S06]  /*0220*/  IMAD.HI.U32 R3, R3, R9, R2 ;  /* 0x0000000903037227 */ /* 0x000fcc00078e0002 */
[----:B------:R-:W-:-:S04]  /*0230*/  IMAD.HI.U32 R3, R3, R4, RZ ;  /* 0x0000000403037227 */ /* 0x000fc800078e00ff */
[----:B------:R-:W-:Y:S01]  /*0240*/  IMAD R0, R3, R0, R4 ;  /* 0x0000000003007224 */ /* 0x000fe200078e0204 */
[----:B------:R-:W-:-:S04]  /*0250*/  IABS R4, R13 ;  /* 0x0000000d00047213 */ /* 0x000fc80000000000 */
[----:B------:R-:W-:-:S13]  /*0260*/  ISETP.GT.U32.AND P1, PT, R7, R0, PT ;  /* 0x000000000700720c */ /* 0x000fda0003f24070 */
[----:B------:R-:W-:Y:S02]  /*0270*/  @!P1 IMAD.IADD R0, R0, 0x1, -R7 ;  /* 0x0000000100009824 */ /* 0x000fe400078e0a07 */
[----:B------:R-:W-:Y:S01]  /*0280*/  @!P1 VIADD R3, R3, 0x1 ;  /* 0x0000000103039836 */ /* 0x000fe20000000000 */
[----:B------:R-:W-:Y:S02]  /*0290*/  ISETP.NE.AND P1, PT, R5, RZ, PT ;  /* 0x000000ff0500720c */ /* 0x000fe40003f25270 */
[----:B------:R-:W-:Y:S02]  /*02a0*/  ISETP.GE.U32.AND P0, PT, R0, R7, PT ;  /* 0x000000070000720c */ /* 0x000fe40003f06070 */
[----:B------:R-:W-:Y:S01]  /*02b0*/  LOP3.LUT R0, R6, R5, RZ, 0x3c, !PT ;  /* 0x0000000506007212 */ /* 0x000fe200078e3cff */
[----:B------:R-:W2:Y:S03]  /*02c0*/  I2F.RP R7, R4 ;  /* 0x0000000400077306 */ /* 0x000ea60000209400 */
[----:B------:R-:W-:Y:S01]  /*02d0*/  ISETP.GE.AND P2, PT, R0, RZ, PT ;  /* 0x000000ff0000720c */ /* 0x000fe20003f46270 */
[----:B------:R-:W-:-:S06]  /*02e0*/  VIADD R0, R12, 0x7f ;  /* 0x0000007f0c007836 */ /* 0x000fcc0000000000 */
[----:B------:R-:W-:-:S04]  /*02f0*/  @P0 VIADD R3, R3, 0x1 ;  /* 0x0000000103030836 */ /* 0x000fc80000000000 */
[----:B------:R-:W-:Y:S01]  /*0300*/  IMAD.MOV.U32 R2, RZ, RZ, R3 ;  /* 0x000000ffff027224 */ /* 0x000fe200078e0003 */
[----:B------:R-:W-:Y:S01]  /*0310*/  SHF.R.S32.HI R3, RZ, 0x1f, R0 ;  /* 0x0000001fff037819 */ /* 0x000fe20000011400 */
[----:B--2---:R-:W-:Y:S02]  /*0320*/  MUFU.RCP R7, R7 ;  /* 0x0000000700077308 */ /* 0x004fe40000001000 */
[----:B------:R-:W-:Y:S01]  /*0330*/  @!P2 IMAD.MOV R2, RZ, RZ, -R2 ;  /* 0x000000ffff02a224 */ /* 0x000fe200078e0a02 */
[----:B------:R-:W-:Y:S02]  /*0340*/  @!P1 LOP3.LUT R2, RZ, R5, RZ, 0x33, !PT ;  /* 0x00000005ff029212 */ /* 0x000fe400078e33ff */
[----:B------:R-:W-:-:S03]  /*0350*/  LEA.HI R3, R3, R0, RZ, 0x7 ;  /* 0x0000000003037211 */ /* 0x000fc600078f38ff */
[----:B------:R-:W-:Y:S02]  /*0360*/  IMAD.SHL.U32 R14, R2, 0x8, RZ ;  /* 0x00000008020e7824 */ /* 0x000fe400078e00ff */
[----:B------:R-:W-:-:S03]  /*0370*/  IMAD.MOV R2, RZ, RZ, -R2 ;  /* 0x000000ffff027224 */ /* 0x000fc600078e0a02 */
[----:B------:R-:W-:Y:S01]  /*0380*/  LEA.HI.SX32 R3, R3, -R14, 0x19 ;  /* 0x8000000e03037211 */ /* 0x000fe200078fcaff */
[----:B------:R-:W-:Y:S02]  /*0390*/  IMAD R16, R5, R2, R6 ;  /* 0x0000000205107224 */ /* 0x000fe400078e0206 */
[----:B------:R-:W-:Y:S01]  /*03a0*/  IMAD.MOV.U32 R2, RZ, RZ, RZ ;  /* 0x000000ffff027224 */ /* 0x000fe200078e00ff */
[----:B------:R-:W-:-:S04]  /*03b0*/  VIMNMX R15, PT, PT, R3, 0x8, PT ;  /* 0x00000008030f7848 */ /* 0x000fc80003fe0100 */
[-C--:B------:R-:W-:Y:S02]  /*03c0*/  IABS R9, R15.reuse ;  /* 0x0000000f00097213 */ /* 0x080fe40000000000 */
[----:B------:R-:W-:Y:S02]  /*03d0*/  IABS R6, R15 ;  /* 0x0000000f00067213 */ /* 0x000fe40000000000 */
[----:B------:R-:W2:Y:S03]  /*03e0*/  I2F.RP R0, R9 ;  /* 0x0000000900007306 */ /* 0x000ea60000209400 */
[----:B------:R-:W-:-:S05]  /*03f0*/  IMAD.MOV R6, RZ, RZ, -R6 ;  /* 0x000000ffff067224 */ /* 0x000fca00078e0a06 */
[----:B--2---:R-:W2:Y:S02]  /*0400*/  MUFU.RCP R0, R0 ;  /* 0x0000000000007308 */ /* 0x004ea40000001000 */
[----:B--2---:R-:W-:Y:S01]  /*0410*/  VIADD R3, R0, 0xffffffe ;  /* 0x0ffffffe00037836 */ /* 0x004fe20000000000 */
[----:B------:R-:W-:-:S05]  /*0420*/  IABS R0, R16 ;  /* 0x0000001000007213 */ /* 0x000fca0000000000 */
[----:B------:R-:W2:Y:S02]  /*0430*/  F2I.FTZ.U32.TRUNC.NTZ R3, R3 ;  /* 0x0000000300037305 */ /* 0x000ea4000021f000 */
[----:B--2---:R-:W-:-:S04]  /*0440*/  IMAD.MOV R8, RZ, RZ, -R3 ;  /* 0x000000ffff087224 */ /* 0x004fc800078e0a03 */
[----:B------:R-:W-:Y:S02]  /*0450*/  IMAD R5, R8, R9, RZ ;  /* 0x0000000908057224 */ /* 0x000fe400078e02ff */
[----:B------:R-:W-:Y:S02]  /*0460*/  VIADD R8, R7, 0xffffffe ;  /* 0x0ffffffe07087836 */ /* 0x000fe40000000000 */
[----:B------:R-:W-:-:S04]  /*0470*/  IMAD.HI.U32 R3, R3, R5, R2 ;  /* 0x0000000503037227 */ /* 0x000fc800078e0002 */
[----:B------:R-:W-:Y:S02]  /*0480*/  IMAD.MOV.U32 R2, RZ, RZ, R10 ;  /* 0x000000ffff027224 */ /* 0x000fe400078e000a */
[----:B------:R-:W-:Y:S02]  /*0490*/  IMAD.HI.U32 R3, R3, R0, RZ ;  /* 0x0000000003037227 */ /* 0x000fe400078e00ff */
[----:B------:R-:W2:Y:S02]  /*04a0*/  I2F.RP R5, R2 ;  /* 0x0000000200057306 */ /* 0x000ea40000209400 */
[----:B------:R-:W-:-:S05]  /*04b0*/  IMAD R0, R3, R6, R0 ;  /* 0x0000000603007224 */ /* 0x000fca00078e0200 */
[----:B------:R-:W-:Y:S01]  /*04c0*/  ISETP.GT.U32.AND P1, PT, R9, R0, PT ;  /* 0x000000000900720c */ /* 0x000fe20003f24070 */
[----:B--2---:R-:W2:-:S12]  /*04d0*/  MUFU.RCP R5, R5 ;  /* 0x0000000500057308 */ /* 0x004e980000001000 */
[----:B------:R-:W-:Y:S02]  /*04e0*/  @!P1 IMAD.IADD R0, R0, 0x1, -R9 ;  /* 0x0000000100009824 */ /* 0x000fe400078e0a09 */
[----:B------:R-:W-:Y:S01]  /*04f0*/  @!P1 VIADD R3, R3, 0x1 ;  /* 0x0000000103039836 */ /* 0x000fe20000000000 */
[----:B------:R-:W-:Y:S02]  /*0500*/  ISETP.NE.AND P1, PT, R15, RZ, PT ;  /* 0x000000ff0f00720c */ /* 0x000fe40003f25270 */
[----:B------:R-:W-:Y:S02]  /*0510*/  ISETP.GE.U32.AND P0, PT, R0, R9, PT ;  /* 0x000000090000720c */ /* 0x000fe40003f06070 */
[----:B------:R-:W-:Y:S01]  /*0520*/  LOP3.LUT R0, R16, R15, RZ, 0x3c, !PT ;  /* 0x0000000f10007212 */ /* 0x000fe200078e3cff */
[----:B------:R3:W4:Y:S03]  /*0530*/  F2I.FTZ.U32.TRUNC.NTZ R9, R8 ;  /* 0x0000000800097305 */ /* 0x000726000021f000 */
[----:B------:R-:W-:Y:S01]  /*0540*/  ISETP.GE.AND P2, PT, R0, RZ, PT ;  /* 0x000000ff0000720c */ /* 0x000fe20003f46270 */
[----:B--2---:R-:W-:Y:S01]  /*0550*/  VIADD R6, R5, 0xffffffe ;  /* 0x0ffffffe05067836 */ /* 0x004fe20000000000 */
[----:B-1----:R-:W-:-:S02]  /*0560*/  SHF.R.U32.HI R0, RZ, 0x7, R22 ;  /* 0x00000007ff007819 */ /* 0x002fc40000011616 */
[----:B------:R-:W-:Y:S01]  /*0570*/  LOP3.LUT R22, R22, 0x7f, RZ, 0xc0, !PT ;  /* 0x0000007f16167812 */ /* 0x000fe200078ec0ff */
[----:B------:R1:W2:Y:S01]  /*0580*/  F2I.FTZ.U32.TRUNC.NTZ R7, R6 ;  /* 0x0000000600077305 */ /* 0x0002a2000021f000 */
[----:B------:R-:W-:Y:S01]  /*0590*/  SGXT.U32 R0, R0, 0x2 ;  /* 0x000000020000781a */ /* 0x000fe20000000000 */
[----:B------:R-:W-:Y:S02]  /*05a0*/  @P0 VIADD R3, R3, 0x1 ;  /* 0x0000000103030836 */ /* 0x000fe40000000000 */
[----:B---3--:R-:W-:Y:S01]  /*05b0*/  IMAD.MOV.U32 R8, RZ, RZ, RZ ;  /* 0x000000ffff087224 */ /* 0x008fe200078e00ff */
[----:B------:R-:W-:Y:S01]  /*05c0*/  LOP3.LUT R125, R0, 0x10, RZ, 0xfc, !PT ;  /* 0x00000010007d7812 */ /* 0x000fe200078efcff */
[----:B------:R-:W-:Y:S02]  /*05d0*/  IMAD.MOV.U32 R10, RZ, RZ, R3 ;  /* 0x000000ffff0a7224 */ /* 0x000fe400078e0003 */
[----:B----4-:R-:W-:Y:S02]  /*05e0*/  IMAD.MOV R5, RZ, RZ, -R9 ;  /* 0x000000ffff057224 */ /* 0x010fe400078e0a09 */
[----:B------:R-:W-:Y:S01]  /*05f0*/  @!P2 IMAD.MOV R10, RZ, RZ, -R10 ;  /* 0x000000ffff0aa224 */ /* 0x000fe200078e0a0a */
[----:B------:R-:W-:Y:S01]  /*0600*/  @!P1 LOP3.LUT R10, RZ, R15, RZ, 0x33, !PT ;  /* 0x0000000fff0a9212 */ /* 0x000fe200078e33ff */
[----:B------:R-:W-:-:S02]  /*0610*/  IMAD R5, R5, R4, RZ ;  /* 0x0000000405057224 */ /* 0x000fc400078e02ff */
[----:B-1----:R-:W-:Y:S02]  /*0620*/  IMAD.MOV.U32 R6, RZ, RZ, RZ ;  /* 0x000000ffff067224 */ /* 0x002fe400078e00ff */
[----:B------:R-:W-:Y:S02]  /*0630*/  IMAD.SHL.U32 R11, R10, 0x80, RZ ;  /* 0x000000800a0b7824 */ /* 0x000fe400078e00ff */
[----:B--2---:R-:W-:Y:S02]  /*0640*/  IMAD.MOV R3, RZ, RZ, -R7 ;  /* 0x000000ffff037224 */ /* 0x004fe400078e0a07 */
[----:B------:R-:W-:Y:S01]  /*0650*/  IMAD.HI.U32 R5, R9, R5, R8 ;  /* 0x0000000509057227 */ /* 0x000fe200078e0008 */
[C-C-:B------:R-:W-:Y:S02]  /*0660*/  LOP3.LUT R72, R11.reuse, 0x4, R0.reuse, 0xfe, !PT ;  /* 0x000000040b487812 */ /* 0x140fe400078efe00 */
[----:B------:R-:W-:Y:S01]  /*0670*/  LOP3.LUT R75, R11, 0x8, R0, 0xfe, !PT ;  /* 0x000000080b4b7812 */ /* 0x000fe200078efe00 */
[----:B------:R-:W-:Y:S01]  /*0680*/  IMAD R3, R3, R2, RZ ;  /* 0x0000000203037224 */ /* 0x000fe200078e02ff */
[----:B------:R-:W-:Y:S01]  /*0690*/  IABS R67, R72 ;  /* 0x0000004800437213 */ /* 0x000fe20000000000 */
[----:B------:R-:W-:Y:S01]  /*06a0*/  IMAD.MOV R8, RZ, RZ, -R10 ;  /* 0x000000ffff087224 */ /* 0x000fe200078e0a0a */
[----:B------:R-:W-:Y:S01]  /*06b0*/  LOP3.LUT R76, R11, R0, RZ, 0xfc, !PT ;  /* 0x000000000b4c7212 */ /* 0x000fe200078efcff */
[----:B------:R-:W-:Y:S01]  /*06c0*/  IMAD.HI.U32 R6, R7, R3, R6 ;  /* 0x0000000307067227 */ /* 0x000fe200078e0006 */
[----:B------:R-:W-:-:S02]  /*06d0*/  IABS R3, R75 ;  /* 0x0000004b00037213 */ /* 0x000fc40000000000 */
[----:B------:R-:W-:Y:S01]  /*06e0*/  IABS R47, R76 ;  /* 0x0000004c002f7213 */ /* 0x000fe20000000000 */
[----:B------:R-:W-:Y:S01]  /*06f0*/  IMAD.HI.U32 R7, R5, R67, RZ ;  /* 0x0000004305077227 */ /* 0x000fe200078e00ff */
[C-C-:B------:R-:W-:Y:S01]  /*0700*/  LOP3.LUT R71, R11.reuse, 0xc, R0.reuse, 0xfe, !PT ;  /* 0x0000000c0b477812 */ /* 0x140fe200078efe00 */
[----:B------:R-:W-:Y:S01]  /*0710*/  STL [R1+0x1ac], R76 ;  /* 0x0001ac4c01007387 */ /* 0x000fe20000100800 */
[C-C-:B------:R-:W-:Y:S01]  /*0720*/  LOP3.LUT R62, R11.reuse, 0x18, R0.reuse, 0xfe, !PT ;  /* 0x000000180b3e7812 */ /* 0x140fe200078efe00 */
[----:B------:R-:W-:Y:S01]  /*0730*/  IMAD.MOV.U32 R10, RZ, RZ, R3 ;  /* 0x000000ffff0a7224 */ /* 0x000fe200078e0003 */
[----:B------:R-:W-:Y:S01]  /*0740*/  IABS R49, R71 ;  /* 0x0000004700317213 */ /* 0x000fe20000000000 */
[----:B------:R-:W-:Y:S01]  /*0750*/  IMAD.MOV R7, RZ, RZ, -R7 ;  /* 0x000000ffff077224 */ /* 0x000fe200078e0a07 */
[--C-:B------:R-:W-:Y:S01]  /*0760*/  LOP3.LUT R66, R11, 0x10, R0.reuse, 0xfe, !PT ;  /* 0x000000100b427812 */ /* 0x100fe200078efe00 */
[----:B------:R-:W-:Y:S01]  /*0770*/  IMAD.HI.U32 R3, R5, R47, RZ ;  /* 0x0000002f05037227 */ /* 0x000fe200078e00ff */
[--C-:B------:R-:W-:Y:S01]  /*0780*/  LOP3.LUT R60, R11, 0x1c, R0.reuse, 0xfe, !PT ;  /* 0x0000001c0b3c7812 */ /* 0x100fe200078efe00 */
[----:B------:R1:W-:Y:S01]  /*0790*/  STL [R1+0x1b4], R72 ;  /* 0x0001b44801007387 */ /* 0x0003e20000100800 */
[----:B------:R-:W-:Y:S01]  /*07a0*/  IABS R51, R62 ;  /* 0x0000003e00337213 */ /* 0x000fe20000000000 */
[----:B------:R-:W-:Y:S01]  /*07b0*/  IMAD.HI.U32 R9, R5, R10, RZ ;  /* 0x0000000a05097227 */ /* 0x000fe200078e00ff */
[----:B------:R-:W-:Y:S01]  /*07c0*/  IABS R17, R60 ;  /* 0x0000003c00117213 */ /* 0x000fe20000000000 */
[----:B------:R2:W-:Y:S01]  /*07d0*/  STL [R1+0x1a8], R75 ;  /* 0x0001a84b01007387 */ /* 0x0005e20000100800 */
[C-C-:B------:R-:W-:Y:S01]  /*07e0*/  LOP3.LUT R58, R11.reuse, 0x20, R0.reuse, 0xfe, !PT ;  /* 0x000000200b3a7812 */ /* 0x140fe200078efe00 */
[C---:B------:R-:W-:Y:S01]  /*07f0*/  IMAD R67, R4.reuse, R7, R67 ;  /* 0x0000000704437224 */ /* 0x040fe200078e0243 */
[--C-:B------:R-:W-:Y:S01]  /*0800*/  LOP3.LUT R56, R11, 0x24, R0.reuse, 0xfe, !PT ;  /* 0x000000240b387812 */ /* 0x100fe200078efe00 */
[----:B------:R-:W-:Y:S01]  /*0810*/  IMAD.MOV R3, RZ, RZ, -R3 ;  /* 0x000000ffff037224 */ /* 0x000fe200078e0a03 */
[----:B------:R-:W-:Y:S01]  /*0820*/  IABS R18, R58 ;  /* 0x0000003a00127213 */ /* 0x000fe20000000000 */
[----:B------:R-:W-:Y:S01]  /*0830*/  IMAD.HI.U32 R7, R5, R49, RZ ;  /* 0x0000003105077227 */ /* 0x000fe200078e00ff */
[----:B------:R-:W-:Y:S01]  /*0840*/  IABS R53, R56 ;  /* 0x0000003800357213 */ /* 0x000fe20000000000 */
[----:B------:R-:W-:Y:S01]  /*0850*/  STL [R1+0x1a4], R71 ;  /* 0x0001a44701007387 */ /* 0x000fe20000100800 */
[C-C-:B------:R-:W-:Y:S01]  /*0860*/  LOP3.LUT R50, R11.reuse, 0x30, R0.reuse, 0xfe, !PT ;  /* 0x000000300b327812 */ /* 0x140fe200078efe00 */
[----:B------:R-:W-:Y:S01]  /*0870*/  IMAD.MOV R9, RZ, RZ, -R9 ;  /* 0x000000ffff097224 */ /* 0x000fe200078e0a09 */
[----:B------:R-:W-:Y:S01]  /*0880*/  LOP3.LUT R43, R11, 0x34, R0, 0xfe, !PT ;  /* 0x000000340b2b7812 */ /* 0x000fe200078efe00 */
[----:B------:R-:W-:Y:S01]  /*0890*/  IMAD R8, R15, R8, R16 ;  /* 0x000000080f087224 */ /* 0x000fe200078e0210 */
[----:B------:R-:W-:Y:S01]  /*08a0*/  IABS R15, R66 ;  /* 0x00000042000f7213 */ /* 0x000fe20000000000 */
[C---:B------:R-:W-:Y:S01]  /*08b0*/  IMAD R47, R4.reuse, R3, R47 ;  /* 0x00000003042f7224 */ /* 0x040fe200078e022f */
[----:B------:R-:W-:Y:S01]  /*08c0*/  IABS R55, R50 ;  /* 0x0000003200377213 */ /* 0x000fe20000000000 */
[----:B------:R-:W-:Y:S01]  /*08d0*/  IMAD.MOV R7, RZ, RZ, -R7 ;  /* 0x000000ffff077224 */ /* 0x000fe200078e0a07 */
[----:B------:R-:W-:Y:S01]  /*08e0*/  IABS R21, R43 ;  /* 0x0000002b00157213 */ /* 0x000fe20000000000 */
[C---:B------:R-:W-:Y:S01]  /*08f0*/  IMAD R3, R4.reuse, R9, R10 ;  /* 0x0000000904037224 */ /* 0x040fe200078e020a */
[--C-:B------:R-:W-:Y:S01]  /*0900*/  LOP3.LUT R42, R11, 0x38, R0.reuse, 0xfe, !PT ;  /* 0x000000380b2a7812 */ /* 0x100fe200078efe00 */
[----:B------:R-:W-:Y:S01]  /*0910*/  IMAD.HI.U32 R10, R5, R51, RZ ;  /* 0x00000033050a7227 */ /* 0x000fe200078e00ff */
[C---:B------:R-:W-:Y:S01]  /*0920*/  LOP3.LUT R39, R11.reuse, 0x44, R0, 0xfe, !PT ;  /* 0x000000440b277812 */ /* 0x040fe200078efe00 */
[----:B------:R-:W-:Y:S01]  /*0930*/  STL [R1+0x1d0], R66 ;  /* 0x0001d04201007387 */ /* 0x000fe20000100800 */
[----:B------:R-:W-:Y:S01]  /*0940*/  IABS R25, R42 ;  /* 0x0000002a00197213 */ /* 0x000fe20000000000 */
[----:B------:R-:W-:Y:S01]  /*0950*/  IMAD R49, R4, R7, R49 ;  /* 0x0000000704317224 */ /* 0x000fe200078e0231 */
[----:B------:R-:W-:Y:S01]  /*0960*/  IABS R59, R39 ;  /* 0x00000027003b7213 */ /* 0x000fe20000000000 */
[----:B------:R-:W-:Y:S01]  /*0970*/  IMAD.IADD R8, R14, 0x1, R8 ;  /* 0x000000010e087824 */ /* 0x000fe200078e0208 */
[--C-:B------:R-:W-:Y:S01]  /*0980*/  LOP3.LUT R38, R11, 0x48, R0.reuse, 0xfe, !PT ;  /* 0x000000480b267812 */ /* 0x100fe200078efe00 */
[----:B------:R-:W-:Y:S01]  /*0990*/  IMAD.HI.U32 R7, R5, R15, RZ ;  /* 0x0000000f05077227 */ /* 0x000fe200078e00ff */
[----:B------:R-:W-:-:S02]  /*09a0*/  LOP3.LUT R37, R11, 0x4c, R0, 0xfe, !PT ;  /* 0x0000004c0b257812 */ /* 0x000fc400078efe00 */
[----:B------:R-:W-:Y:S01]  /*09b0*/  IABS R61, R38 ;  /* 0x00000026003d7213 */ /* 0x000fe20000000000 */
[----:B------:R-:W-:Y:S01]  /*09c0*/  IMAD.HI.U32 R14, R5, R17, RZ ;  /* 0x00000011050e7227 */ /* 0x000fe200078e00ff */
[----:B------:R-:W-:Y:S02]  /*09d0*/  IABS R65, R37 ;  /* 0x0000002500417213 */ /* 0x000fe40000000000 */
[C---:B------:R-:W-:Y:S01]  /*09e0*/  LOP3.LUT R34, R11.reuse, 0x58, R0, 0xfe, !PT ;  /* 0x000000580b227812 */ /* 0x040fe200078efe00 */
[----:B------:R-:W-:Y:S01]  /*09f0*/  IMAD.MOV R10, RZ, RZ, -R10 ;  /* 0x000000ffff0a7224 */ /* 0x000fe200078e0a0a */
[C---:B------:R-:W-:Y:S01]  /*0a00*/  LOP3.LUT R33, R11.reuse, 0x5c, R0, 0xfe, !PT ;  /* 0x0000005c0b217812 */ /* 0x040fe200078efe00 */
[----:B------:R-:W-:Y:S01]  /*0a10*/  IMAD.MOV R7, RZ, RZ, -R7 ;  /* 0x000000ffff077224 */ /* 0x000fe200078e0a07 */
[----:B------:R-:W-:Y:S01]  /*0a20*/  IABS R77, R34 ;  /* 0x00000022004d7213 */ /* 0x000fe20000000000 */
[----:B------:R-:W-:Y:S01]  /*0a30*/  IMAD.MOV R14, RZ, RZ, -R14 ;  /* 0x000000ffff0e7224 */ /* 0x000fe200078e0a0e */
[----:B------:R-:W-:Y:S01]  /*0a40*/  IABS R81, R33 ;  /* 0x0000002100517213 */ /* 0x000fe20000000000 */
[----:B------:R-:W-:Y:S01]  /*0a50*/  IMAD R51, R4, R10, R51 ;  /* 0x0000000a04337224 */ /* 0x000fe200078e0233 */
[--C-:B------:R-:W-:Y:S01]  /*0a60*/  LOP3.LUT R32, R11, 0x60, R0.reuse, 0xfe, !PT ;  /* 0x000000600b207812 */ /* 0x100fe200078efe00 */
[----:B------:R-:W-:Y:S01]  /*0a70*/  IMAD.HI.U32 R10, R5, R18, RZ ;  /* 0x00000012050a7227 */ /* 0x000fe200078e00ff */
[----:B------:R-:W-:-:S02]  /*0a80*/  LOP3.LUT R29, R11, 0x6c, R0, 0xfe, !PT ;  /* 0x0000006c0b1d7812 */ /* 0x000fc400078efe00 */
[----:B------:R-:W-:Y:S01]  /*0a90*/  IABS R85, R32 ;  /* 0x0000002000557213 */ /* 0x000fe20000000000 */
[C---:B------:R-:W-:Y:S01]  /*0aa0*/  IMAD R7, R4.reuse, R7, R15 ;  /* 0x0000000704077224 */ /* 0x040fe200078e020f */
[----:B------:R-:W-:Y:S01]  /*0ab0*/  IABS R97, R29 ;  /* 0x0000001d00617213 */ /* 0x000fe20000000000 */
[C---:B------:R-:W-:Y:S01]  /*0ac0*/  IMAD R15, R4.reuse, R14, R17 ;  /* 0x0000000e040f7224 */ /* 0x040fe200078e0211 */
[----:B------:R-:W-:Y:S01]  /*0ad0*/  LOP3.LUT R24, R11, 0x7c, R0, 0xfe, !PT ;  /* 0x0000007c0b187812 */ /* 0x000fe200078efe00 */
[----:B------:R-:W-:Y:S01]  /*0ae0*/  IMAD.MOV R17, RZ, RZ, -R10 ;  /* 0x000000ffff117224 */ /* 0x000fe200078e0a0a */
[C---:B------:R-:W-:Y:S01]  /*0af0*/  ISETP.GT.U32.AND P0, PT, R4.reuse, R47, PT ;  /* 0x0000002f0400720c */ /* 0x040fe20003f04070 */
[C---:B------:R-:W-:Y:S01]  /*0b00*/  IMAD.HI.U32 R10, R5.reuse, R53, RZ ;  /* 0x00000035050a7227 */ /* 0x040fe200078e00ff */
[----:B------:R-:W-:Y:S02]  /*0b10*/  IABS R113, R24 ;  /* 0x0000001800717213 */ /* 0x000fe40000000000 */
[C---:B------:R-:W-:Y:S01]  /*0b20*/  ISETP.GT.U32.AND P1, PT, R4.reuse, R67, PT ;  /* 0x000000430400720c */ /* 0x040fe20003f24070 */
[C---:B------:R-:W-:Y:S01]  /*0b30*/  IMAD R17, R4.reuse, R17, R18 ;  /* 0x0000001104117224 */ /* 0x040fe200078e0212 */
[C---:B------:R-:W-:Y:S01]  /*0b40*/  ISETP.GT.U32.AND P4, PT, R4.reuse, R3, PT ;  /* 0x000000030400720c */ /* 0x040fe20003f84070 */
[----:B------:R-:W-:Y:S01]  /*0b50*/  IMAD.MOV R18, RZ, RZ, -R10 ;  /* 0x000000ffff127224 */ /* 0x000fe200078e0a0a */
[----:B------:R-:W-:Y:S01]  /*0b60*/  ISETP.GT.U32.AND P3, PT, R4, R7, PT ;  /* 0x000000070400720c */ /* 0x000fe20003f64070 */
[----:B------:R-:W-:Y:S01]  /*0b70*/  IMAD.HI.U32 R10, R5, R55, RZ ;  /* 0x00000037050a7227 */ /* 0x000fe200078e00ff */
[----:B------:R-:W-:-:S02]  /*0b80*/  LOP3.LUT R64, R11, 0x14, R0, 0xfe, !PT ;  /* 0x000000140b407812 */ /* 0x000fc400078efe00 */
[C---:B------:R-:W-:Y:S01]  /*0b90*/  ISETP.GT.U32.AND P2, PT, R4.reuse, R49, PT ;  /* 0x000000310400720c */ /* 0x040fe20003f44070 */
[C---:B------:R-:W-:Y:S01]  /*0ba0*/  IMAD R53, R4.reuse, R18, R53 ;  /* 0x0000001204357224 */ /* 0x040fe200078e0235 */
[----:B------:R-:W-:Y:S01]  /*0bb0*/  IABS R16, R64 ;  /* 0x0000004000107213 */ /* 0x000fe20000000000 */
[----:B------:R-:W-:Y:S01]  /*0bc0*/  IMAD.MOV R18, RZ, RZ, -R10 ;  /* 0x000000ffff127224 */ /* 0x000fe200078e0a0a */
[--C-:B------:R-:W-:Y:S01]  /*0bd0*/  LOP3.LUT R52, R11, 0x2c, R0.reuse, 0xfe, !PT ;  /* 0x0000002c0b347812 */ /* 0x100fe200078efe00 */
[----:B------:R-:W-:Y:S01]  /*0be0*/  IMAD.HI.U32 R10, R5, R21, RZ ;  /* 0x00000015050a7227 */ /* 0x000fe200078e00ff */
[C---:B------:R-:W-:Y:S01]  /*0bf0*/  LOP3.LUT R54, R11.reuse, 0x28, R0, 0xfe, !PT ;  /* 0x000000280b367812 */ /* 0x040fe200078efe00 */
[----:B------:R-:W-:Y:S01]  /*0c00*/  STL [R1+0x1cc], R64 ;  /* 0x0001cc4001007387 */ /* 0x000fe20000100800 */
[----:B------:R-:W-:Y:S01]  /*0c10*/  IABS R19, R52 ;  /* 0x0000003400137213 */ /* 0x000fe20000000000 */
[----:B------:R-:W-:Y:S01]  /*0c20*/  IMAD.MOV R10, RZ, RZ, -R10 ;  /* 0x000000ffff0a7224 */ /* 0x000fe200078e0a0a */
[----:B------:R-:W-:Y:S01]  /*0c30*/  IABS R63, R54 ;  /* 0x00000036003f7213 */ /* 0x000fe20000000000 */
[C---:B------:R-:W-:Y:S01]  /*0c40*/  IMAD R55, R4.reuse, R18, R55 ;  /* 0x0000001204377224 */ /* 0x040fe200078e0237 */
[C-C-:B------:R-:W-:Y:S01]  /*0c50*/  LOP3.LUT R40, R11.reuse, 0x40, R0.reuse, 0xfe, !PT ;  /* 0x000000400b287812 */ /* 0x140fe200078efe00 */
[C---:B------:R-:W-:Y:S01]  /*0c60*/  IMAD R21, R4.reuse, R10, R21 ;  /* 0x0000000a04157224 */ /* 0x040fe200078e0215 */
[----:B------:R-:W-:Y:S01]  /*0c70*/  LOP3.LUT R41, R11, 0x3c, R0, 0xfe, !PT ;  /* 0x0000003c0b297812 */ /* 0x000fe200078efe00 */
[----:B------:R-:W-:Y:S01]  /*0c80*/  IMAD.HI.U32 R10, R5, R25, RZ ;  /* 0x00000019050a7227 */ /* 0x000fe200078e00ff */
[----:B------:R-:W-:Y:S01]  /*0c90*/  IABS R27, R40 ;  /* 0x00000028001b7213 */ /* 0x000fe20000000000 */
[----:B------:R-:W-:Y:S01]  /*0ca0*/  STL [R1+0x1c8], R62 ;  /* 0x0001c83e01007387 */ /* 0x000fe20000100800 */
[----:B------:R-:W-:Y:S01]  /*0cb0*/  IABS R57, R41 ;  /* 0x0000002900397213 */ /* 0x000fe20000000000 */
[----:B------:R-:W-:Y:S01]  /*0cc0*/  IMAD.MOV R18, RZ, RZ, -R10 ;  /* 0x000000ffff127224 */ /* 0x000fe200078e0a0a */
[--C-:B------:R-:W-:Y:S01]  /*0cd0*/  LOP3.LUT R36, R11, 0x50, R0.reuse, 0xfe, !PT ;  /* 0x000000500b247812 */ /* 0x100fe200078efe00 */
[----:B------:R-:W-:Y:S01]  /*0ce0*/  IMAD.HI.U32 R10, R5, R59, RZ ;  /* 0x0000003b050a7227 */ /* 0x000fe200078e00ff */
[C---:B------:R-:W-:Y:S01]  /*0cf0*/  LOP3.LUT R35, R11.reuse, 0x54, R0, 0xfe, !PT ;  /* 0x000000540b237812 */ /* 0x040fe200078efe00 */
[----:B------:R-:W-:Y:S01]  /*0d00*/  STL [R1+0x1c4], R60 ;  /* 0x0001c43c01007387 */ /* 0x000fe20000100800 */
[----:B------:R-:W-:Y:S01]  /*0d10*/  IABS R69, R36 ;  /* 0x0000002400457213 */ /* 0x000fe20000000000 */
        /* <DEDUP_REMOVED lines=19> */
[----:B------:R-:W-:Y:S01]  /*0e50*/  LOP3.LUT R20, R11, 0x78, R0, 0xfe, !PT ;  /* 0x000000780b147812 */ /* 0x000fe200078efe00 */
[----:B------:R-:W-:Y:S01]  /*0e60*/  IMAD.HI.U32 R10, R5, R77, RZ ;  /* 0x0000004d050a7227 */ /* 0x000fe200078e00ff */
[----:B------:R-:W-:Y:S02]  /*0e70*/  STL [R1+0x1b8], R54 ;  /* 0x0001b83601007387 */ /* 0x000fe40000100800 */
[----:B------:R-:W-:Y:S01]  /*0e80*/  IABS R109, R20 ;  /* 0x00000014006d7213 */ /* 0x000fe20000000000 */
[----:B------:R-:W-:Y:S01]  /*0e90*/  IMAD R65, R4, R18, R65 ;  /* 0x0000001204417224 */ /* 0x000fe200078e0241 */
[----:B------:R-:W-:Y:S01]  /*0ea0*/  STL [R1+0x1a0], R52 ;  /* 0x0001a03401007387 */ /* 0x000fe20000100800 */
[----:B------:R-:W-:-:S02]  /*0eb0*/  IMAD.MOV R18, RZ, RZ, -R10 ;  /* 0x000000ffff127224 */ /* 0x000fc400078e0a0a */
[C---:B------:R-:W-:Y:S01]  /*0ec0*/  IMAD.HI.U32 R10, R5.reuse, R81, RZ ;  /* 0x00000051050a7227 */ /* 0x040fe200078e00ff */
[----:B------:R-:W-:Y:S03]  /*0ed0*/  STL [R1+0x19c], R50 ;  /* 0x00019c3201007387 */ /* 0x000fe60000100800 */
[----:B------:R-:W-:Y:S01]  /*0ee0*/  IMAD.MOV R10, RZ, RZ, -R10 ;  /* 0x000000ffff0a7224 */ /* 0x000fe200078e0a0a */
[----:B------:R-:W-:Y:S01]  /*0ef0*/  STL [R1+0x198], R43 ;  /* 0x0001982b01007387 */ /* 0x000fe20000100800 */
[C---:B------:R-:W-:Y:S02]  /*0f00*/  IMAD R77, R4.reuse, R18, R77 ;  /* 0x00000012044d7224 */ /* 0x040fe400078e024d */
[----:B------:R-:W-:Y:S01]  /*0f10*/  IMAD R81, R4, R10, R81 ;  /* 0x0000000a04517224 */ /* 0x000fe200078e0251 */
[----:B------:R-:W-:Y:S01]  /*0f20*/  STL [R1+0x194], R42 ;  /* 0x0001942a01007387 */ /* 0x000fe20000100800 */
[----:B------:R-:W-:-:S03]  /*0f30*/  IMAD.HI.U32 R10, R5, R85, RZ ;  /* 0x00000055050a7227 */ /* 0x000fc600078e00ff */
[----:B------:R-:W-:Y:S01]  /*0f40*/  STL [R1+0x190], R41 ;  /* 0x0001902901007387 */ /* 0x000fe20000100800 */
[----:B------:R-:W-:Y:S02]  /*0f50*/  IMAD.MOV R18, RZ, RZ, -R10 ;  /* 0x000000ffff127224 */ /* 0x000fe400078e0a0a */
[C---:B------:R-:W-:Y:S01]  /*0f60*/  IMAD.HI.U32 R10, R5.reuse, R97, RZ ;  /* 0x00000061050a7227 */ /* 0x040fe200078e00ff */
[----:B------:R-:W-:Y:S03]  /*0f70*/  STL [R1+0x18c], R40 ;  /* 0x00018c2801007387 */ /* 0x000fe60000100800 */
[----:B------:R-:W-:Y:S01]  /*0f80*/  IMAD R85, R4, R18, R85 ;  /* 0x0000001204557224 */ /* 0x000fe200078e0255 */
[----:B------:R-:W-:Y:S01]  /*0f90*/  STL [R1+0x188], R39 ;  /* 0x0001882701007387 */ /* 0x000fe20000100800 */
[----:B------:R-:W-:Y:S02]  /*0fa0*/  IMAD.MOV R18, RZ, RZ, -R10 ;  /* 0x000000ffff127224 */ /* 0x000fe400078e0a0a */
[----:B------:R-:W-:Y:S01]  /*0fb0*/  IMAD.HI.U32 R10, R5, R113, RZ ;  /* 0x00000071050a7227 */ /* 0x000fe200078e00ff */
[----:B------:R-:W-:Y:S03]  /*0fc0*/  STL [R1+0x184], R38 ;  /* 0x0001842601007387 */ /* 0x000fe60000100800 */
[----:B------:R-:W-:Y:S01]  /*0fd0*/  IMAD.MOV R10, RZ, RZ, -R10 ;  /* 0x000000ffff0a7224 */ /* 0x000fe200078e0a0a */
[----:B------:R-:W-:Y:S01]  /*0fe0*/  STL [R1+0x180], R37 ;  /* 0x0001802501007387 */ /* 0x000fe20000100800 */
[----:B------:R-:W-:-:S02]  /*0ff0*/  @!P0 IMAD.IADD R47, R47, 0x1, -R4 ;  /* 0x000000012f2f8824 */ /* 0x000fc400078e0a04 */
[----:B------:R-:W-:Y:S01]  /*1000*/  IMAD R113, R4, R10, R113 ;  /* 0x0000000a04717224 */ /* 0x000fe200078e0271 */
[----:B------:R-:W-:Y:S01]  /*1010*/  STL [R1+0x17c], R36 ;  /* 0x00017c2401007387 */ /* 0x000fe20000100800 */
[----:B------:R-:W-:-:S03]  /*1020*/  IMAD.HI.U32 R9, R5, R16, RZ ;  /* 0x0000001005097227 */ /* 0x000fc600078e00ff */
[C---:B------:R-:W-:Y:S01]  /*1030*/  ISETP.GT.U32.AND P5, PT, R4.reuse, R113, PT ;  /* 0x000000710400720c */ /* 0x040fe20003fa4070 */
[--C-:B------:R-:W-:Y:S01]  /*1040*/  @!P1 IMAD.IADD R67, R67, 0x1, -R4.reuse ;  /* 0x0000000143439824 */ /* 0x100fe200078e0a04 */
[C---:B------:R-:W-:Y:S01]  /*1050*/  ISETP.GT.U32.AND P1, PT, R4.reuse, R47, PT ;  /* 0x0000002f0400720c */ /* 0x040fe20003f24070 */
[--C-:B------:R-:W-:Y:S01]  /*1060*/  @!P4 IMAD.IADD R3, R3, 0x1, -R4.reuse ;  /* 0x000000010303c824 */ /* 0x100fe200078e0a04 */
[----:B------:R-:W-:Y:S01]  /*1070*/  STL [R1+0x178], R35 ;  /* 0x0001782301007387 */ /* 0x000fe20000100800 */
[--C-:B------:R-:W-:Y:S02]  /*1080*/  @!P3 IMAD.IADD R7, R7, 0x1, -R4.reuse ;  /* 0x000000010707b824 */ /* 0x100fe400078e0a04 */
[----:B------:R-:W-:Y:S01]  /*1090*/  IMAD.MOV R9, RZ, RZ, -R9 ;  /* 0x000000ffff097224 */ /* 0x000fe200078e0a09 */
[C---:B------:R-:W-:Y:S01]  /*10a0*/  ISETP.GT.U32.AND P6, PT, R4.reuse, R3, PT ;  /* 0x000000030400720c */ /* 0x040fe20003fc4070 */
[----:B------:R-:W-:Y:S01]  /*10b0*/  @!P2 IMAD.IADD R49, R49, 0x1, -R4 ;  /* 0x000000013131a824 */ /* 0x000fe200078e0a04 */
[C---:B------:R-:W-:Y:S01]  /*10c0*/  ISETP.GT.U32.AND P4, PT, R4.reuse, R7, PT ;  /* 0x000000070400720c */ /* 0x040fe20003f84070 */
[C---:B------:R-:W-:Y:S01]  /*10d0*/  IMAD R9, R4.reuse, R9, R16 ;  /* 0x0000000904097224 */ /* 0x040fe200078e0210 */
[C---:B------:R-:W-:Y:S01]  /*10e0*/  ISETP.GT.U32.AND P2, PT, R4.reuse, R67, PT ;  /* 0x000000430400720c */ /* 0x040fe20003f44070 */
[----:B------:R-:W-:Y:S01]  /*10f0*/  @!P5 IMAD.IADD R113, R113, 0x1, -R4 ;  /* 0x000000017171d824 */ /* 0x000fe200078e0a04 */
[C---:B------:R-:W-:Y:S01]  /*1100*/  ISETP.GT.U32.AND P3, PT, R4.reuse, R49, PT ;  /* 0x000000310400720c */ /* 0x040fe20003f64070 */
[C---:B------:R-:W-:Y:S01]  /*1110*/  IMAD.HI.U32 R16, R5.reuse, R19, RZ ;  /* 0x0000001305107227 */ /* 0x040fe200078e00ff */
[C---:B------:R-:W-:Y:S01]  /*1120*/  ISETP.GT.U32.AND P5, PT, R4.reuse, R9, PT ;  /* 0x000000090400720c */ /* 0x040fe20003fa4070 */
[----:B------:R-:W-:Y:S01]  /*1130*/  STL [R1+0x174], R34 ;  /* 0x0001742201007387 */ /* 0x000fe20000100800 */
[----:B------:R-:W-:Y:S01]  /*1140*/  ISETP.GT.U32.AND P0, PT, R4, R113, PT ;  /* 0x000000710400720c */ /* 0x000fe20003f04070 */
[----:B------:R-:W-:-:S02]  /*1150*/  IMAD.HI.U32 R14, R5, R63, RZ ;  /* 0x0000003f050e7227 */ /* 0x000fc400078e00ff */
[----:B------:R-:W-:Y:S02]  /*1160*/  STL [R1+0x170], R33 ;  /* 0x0001702101007387 */ /* 0x000fe40000100800 */
[----:B------:R-:W-:Y:S02]  /*1170*/  IMAD.MOV R16, RZ, RZ, -R16 ;  /* 0x000000ffff107224 */ /* 0x000fe400078e0a10 */
[----:B------:R-:W-:Y:S01]  /*1180*/  @!P1 IMAD.IADD R47, R47, 0x1, -R4 ;  /* 0x000000012f2f9824 */ /* 0x000fe200078e0a04 */
[C---:B------:R-:W-:Y:S01]  /*1190*/  ISETP.GT.U32.AND P1, PT, R4.reuse, R15, PT ;  /* 0x0000000f0400720c */ /* 0x040fe20003f24070 */
[----:B------:R-:W-:Y:S01]  /*11a0*/  IMAD.MOV R14, RZ, RZ, -R14 ;  /* 0x000000ffff0e7224 */ /* 0x000fe200078e0a0e */
[----:B------:R-:W-:Y:S01]  /*11b0*/  STL [R1+0x16c], R32 ;  /* 0x00016c2001007387 */ /* 0x000fe20000100800 */
[C---:B------:R-:W-:Y:S02]  /*11c0*/  IMAD R19, R4.reuse, R16, R19 ;  /* 0x0000001004137224 */ /* 0x040fe400078e0213 */
[--C-:B------:R-:W-:Y:S01]  /*11d0*/  @!P0 IMAD.IADD R113, R113, 0x1, -R4.reuse ;  /* 0x0000000171718824 */ /* 0x100fe200078e0a04 */
[C---:B------:R-:W-:Y:S01]  /*11e0*/  ISETP.GT.U32.AND P0, PT, R4.reuse, R51, PT ;  /* 0x000000330400720c */ /* 0x040fe20003f04070 */
[C---:B------:R-:W-:Y:S01]  /*11f0*/  IMAD R63, R4.reuse, R14, R63 ;  /* 0x0000000e043f7224 */ /* 0x040fe200078e023f */
[----:B------:R-:W-:Y:S01]  /*1200*/  STL [R1+0x168], R31 ;  /* 0x0001681f01007387 */ /* 0x000fe20000100800 */
[--C-:B------:R-:W-:Y:S01]  /*1210*/  @!P6 IMAD.IADD R3, R3, 0x1, -R4.reuse ;  /* 0x000000010303e824 */ /* 0x100fe200078e0a04 */
[C---:B------:R-:W-:Y:S01]  /*1220*/  ISETP.GT.U32.AND P6, PT, R4.reuse, R53, PT ;  /* 0x000000350400720c */ /* 0x040fe20003fc4070 */
        /* <DEDUP_REMOVED lines=10> */
[----:B------:R-:W-:Y:S01]  /*12d0*/  IMAD.HI.U32 R16, R5, R27, RZ ;  /* 0x0000001b05107227 */ /* 0x000fe200078e00ff */
[----:B------:R-:W-:Y:S03]  /*12e0*/  STL [R1+0x164], R30 ;  /* 0x0001641e01007387 */ /* 0x000fe60000100800 */
        /* <DEDUP_REMOVED lines=10> */
[----:B------:R-:W-:Y:S01]  /*1390*/  @!P1 IMAD.IADD R25, R25, 0x1, -R4 ;  /* 0x0000000119199824 */ /* 0x000fe200078e0a04 */
[----:B------:R-:W-:Y:S01]  /*13a0*/  ISETP.GT.U32.AND P1, PT, R4, R63, PT ;  /* 0x0000003f0400720c */ /* 0x000fe20003f24070 */
[----:B------:R-:W-:Y:S01]  /*13b0*/  IMAD.MOV R16, RZ, RZ, -R16 ;  /* 0x000000ffff107224 */ /* 0x000fe200078e0a10 */
[----:B------:R-:W-:Y:S01]  /*13c0*/  STL [R1+0x150], R24 ;  /* 0x0001501801007387 */ /* 0x000fe20000100800 */
[----:B------:R-:W-:-:S02]  /*13d0*/  IMAD.MOV R14, RZ, RZ, -R14 ;  /* 0x000000ffff0e7224 */ /* 0x000fc400078e0a0e */
[--C-:B------:R-:W-:Y:S01]  /*13e0*/  @!P2 IMAD.IADD R67, R67, 0x1, -R4.reuse ;  /* 0x000000014343a824 */ /* 0x100fe200078e0a04 */
[C---:B------:R-:W-:Y:S01]  /*13f0*/  ISETP.GT.U32.AND P2, PT, R4.reuse, R17, PT ;  /* 0x000000110400720c */ /* 0x040fe20003f44070 */
[C---:B------:R-:W-:Y:S01]  /*1400*/  IMAD R27, R4.reuse, R16, R27 ;  /* 0x00000010041b7224 */ /* 0x040fe200078e021b */
[----:B------:R-:W-:Y:S01]  /*1410*/  STL [R1+0x15c], R28 ;  /* 0x00015c1c01007387 */ /* 0x000fe20000100800 */
[----:B------:R-:W-:Y:S01]  /*1420*/  @!P4 IMAD.IADD R15, R15, 0x1, -R4 ;  /* 0x000000010f0fc824 */ /* 0x000fe200078e0a04 */
[C---:B------:R-:W-:Y:S01]  /*1430*/  ISETP.GT.U32.AND P4, PT, R4.reuse, R21, PT ;  /* 0x000000150400720c */ /* 0x040fe20003f84070 */
[----:B------:R-:W-:Y:S01]  /*1440*/  IMAD R57, R4, R14, R57 ;  /* 0x0000000e04397224 */ /* 0x000fe200078e0239 */
[----:B------:R-:W-:Y:S01]  /*1450*/  STL [R1+0x158], R26 ;  /* 0x0001581a01007387 */ /* 0x000fe20000100800 */
[----:B------:R-:W-:-:S03]  /*1460*/  IMAD.HI.U32 R14, R5, R69, RZ ;  /* 0x00000045050e7227 */ /* 0x000fc600078e00ff */
[----:B------:R-:W-:Y:S01]  /*1470*/  STL [R1+0x154], R20 ;  /* 0x0001541401007387 */ /* 0x000fe20000100800 */
[--C-:B------:R-:W-:Y:S01]  /*1480*/  @!P6 IMAD.IADD R9, R9, 0x1, -R4.reuse ;  /* 0x000000010909e824 */ /* 0x100fe200078e0a04 */
[C---:B------:R-:W-:Y:S01]  /*1490*/  ISETP.GT.U32.AND P6, PT, R4.reuse, R25, PT ;  /* 0x000000190400720c */ /* 0x040fe20003fc4070 */
[----:B------:R-:W-:Y:S01]  /*14a0*/  @!P0 IMAD.IADD R53, R53, 0x1, -R4 ;  /* 0x0000000135358824 */ /* 0x000fe200078e0a04 */
[----:B------:R-:W-:Y:S01]  /*14b0*/  ISETP.GT.U32.AND P0, PT, R4, R27, PT ;  /* 0x0000001b0400720c */ /* 0x000fe20003f04070 */
[----:B------:R-:W-:-:S04]  /*14c0*/  IMAD.HI.U32 R16, R5, R73, RZ ;  /* 0x0000004905107227 */ /* 0x000fc800078e00ff */
[----:B------:R-:W-:Y:S02]  /*14d0*/  IMAD.MOV R14, RZ, RZ, -R14 ;  /* 0x000000ffff0e7224 */ /* 0x000fe400078e0a0e */
[----:B------:R-:W-:Y:S01]  /*14e0*/  @!P1 IMAD.IADD R63, R63, 0x1, -R4 ;  /* 0x000000013f3f9824 */ /* 0x000fe200078e0a04 */
[C---:B------:R-:W-:Y:S01]  /*14f0*/  ISETP.GT.U32.AND P1, PT, R4.reuse, R59, PT ;  /* 0x0000003b0400720c */ /* 0x040fe20003f24070 */
[----:B------:R-:W-:Y:S02]  /*1500*/  IMAD.MOV R16, RZ, RZ, -R16 ;  /* 0x000000ffff107224 */ /* 0x000fe400078e0a10 */
[C---:B------:R-:W-:Y:S02]  /*1510*/  IMAD R69, R4.reuse, R14, R69 ;  /* 0x0000000e04457224 */ /* 0x040fe400078e0245 */
[----:B------:R-:W-:Y:S01]  /*1520*/  @!P2 IMAD.IADD R17, R17, 0x1, -R4 ;  /* 0x000000011111a824 */ /* 0x000fe200078e0a04 */
[C---:B------:R-:W-:Y:S01]  /*1530*/  ISETP.GT.U32.AND P2, PT, R4.reuse, R57, PT ;  /* 0x000000390400720c */ /* 0x040fe20003f44070 */
[----:B------:R-:W-:-:S02]  /*1540*/  IMAD R73, R4, R16, R73 ;  /* 0x0000001004497224 */ /* 0x000fc400078e0249 */
        /* <DEDUP_REMOVED lines=10> */
[----:B------:R-:W-:Y:S01]  /*15f0*/  @!P2 IMAD.IADD R57, R57, 0x1, -R4 ;  /* 0x000000013939a824 */ /* 0x000fe200078e0a04 */
[----:B------:R-:W-:Y:S01]  /*1600*/  ISETP.GT.U32.AND P2, PT, R4, R19, PT ;  /* 0x000000130400720c */ /* 0x000fe20003f44070 */
[----:B------:R-:W-:-:S04]  /*1610*/  IMAD.HI.U32 R16, R5, R93, RZ ;  /* 0x0000005d05107227 */ /* 0x000fc800078e00ff */
[--C-:B------:R-:W-:Y:S02]  /*1620*/  @!P4 IMAD.IADD R69, R69, 0x1, -R4.reuse ;  /* 0x000000014545c824 */ /* 0x100fe400078e0a04 */
[--C-:B------:R-:W-:Y:S02]  /*1630*/  @!P6 IMAD.IADD R73, R73, 0x1, -R4.reuse ;  /* 0x000000014949e824 */ /* 0x100fe400078e0a04 */
[--C-:B------:R-:W-:Y:S01]  /*1640*/  @!P0 IMAD.IADD R77, R77, 0x1, -R4.reuse ;  /* 0x000000014d4d8824 */ /* 0x100fe200078e0a04 */
[C---:B------:R-:W-:Y:S01]  /*1650*/  ISETP.GT.U32.AND P0, PT, R4.reuse, R69, PT ;  /* 0x000000450400720c */ /* 0x040fe20003f04070 */
[--C-:B------:R-:W-:Y:S01]  /*1660*/  @!P3 IMAD.IADD R51, R51, 0x1, -R4.reuse ;  /* 0x000000013333b824 */ /* 0x100fe200078e0a04 */
[C---:B------:R-:W-:Y:S01]  /*1670*/  ISETP.GT.U32.AND P3, PT, R4.reuse, R55, PT ;  /* 0x000000370400720c */ /* 0x040fe20003f64070 */
[----:B------:R-:W-:Y:S01]  /*1680*/  @!P1 IMAD.IADD R81, R81, 0x1, -R4 ;  /* 0x0000000151519824 */ /* 0x000fe200078e0a04 */
[----:B------:R-:W-:Y:S01]  /*1690*/  ISETP.GT.U32.AND P1, PT, R4, R73, PT ;  /* 0x000000490400720c */ /* 0x000fe20003f24070 */
[----:B------:R-:W-:-:S02]  /*16a0*/  IMAD.MOV R16, RZ, RZ, -R16 ;  /* 0x000000ffff107224 */ /* 0x000fc400078e0a10 */
[--C-:B------:R-:W-:Y:S01]  /*16b0*/  @!P2 IMAD.IADD R19, R19, 0x1, -R4.reuse ;  /* 0x000000011313a824 */ /* 0x100fe200078e0a04 */
[C---:B------:R-:W-:Y:S01]  /*16c0*/  ISETP.GT.U32.AND P2, PT, R4.reuse, R61, PT ;  /* 0x0000003d0400720c */ /* 0x040fe20003f44070 */
[--C-:B------:R-:W-:Y:S01]  /*16d0*/  @!P5 IMAD.IADD R17, R17, 0x1, -R4.reuse ;  /* 0x000000011111d824 */ /* 0x100fe200078e0a04 */
[C---:B------:R-:W-:Y:S01]  /*16e0*/  ISETP.GT.U32.AND P5, PT, R4.reuse, R57, PT ;  /* 0x000000390400720c */ /* 0x040fe20003fa4070 */
[C---:B------:R-:W-:Y:S02]  /*16f0*/  IMAD R93, R4.reuse, R16, R93 ;  /* 0x00000010045d7224 */ /* 0x040fe400078e025d */
[C---:B------:R-:W-:Y:S02]  /*1700*/  IMAD R97, R4.reuse, R18, R97 ;  /* 0x0000001204617224 */ /* 0x040fe400078e0261 */
        /* <DEDUP_REMOVED lines=10> */
[----:B------:R-:W-:Y:S01]  /*17b0*/  IMAD R16, R8, 0x80, R22 ;  /* 0x0000008008107824 */ /* 0x000fe200078e0216 */
[----:B------:R-:W-:Y:S01]  /*17c0*/  ISETP.GT.U32.AND P4, PT, R4, R61, PT ;  /* 0x0000003d0400720c */ /* 0x000fe20003f84070 */
[----:B------:R-:W-:-:S03]  /*17d0*/  IMAD.HI.U32 R8, R5, R101, RZ ;  /* 0x0000006505087227 */ /* 0x000fc600078e00ff */
[----:B------:R-:W-:Y:S01]  /*17e0*/  IABS R23, R16 ;  /* 0x0000001000177213 */ /* 0x000fe20000000000 */
[--C-:B------:R-:W-:Y:S01]  /*17f0*/  @!P0 IMAD.IADD R93, R93, 0x1, -R4.reuse ;  /* 0x000000015d5d8824 */ /* 0x100fe200078e0a04 */
[----:B------:R-:W-:Y:S01]  /*1800*/  STL [R1+0x1b0], R16 ;  /* 0x0001b01001007387 */ /* 0x000fe20000100800 */
[--C-:B------:R-:W-:Y:S01]  /*1810*/  @!P3 IMAD.IADD R65, R65, 0x1, -R4.reuse ;  /* 0x000000014141b824 */ /* 0x100fe200078e0a04 */
[----:B------:R-:W-:Y:S01]  /*1820*/  ISETP.GE.AND P3, PT, R0, UR8, PT ;  /* 0x0000000800007c0c */ /* 0x000fe2000bf66270 */
[----:B------:R-:W-:Y:S01]  /*1830*/  @!P1 IMAD.IADD R97, R97, 0x1, -R4 ;  /* 0x0000000161619824 */ /* 0x000fe200078e0a04 */
[C---:B------:R-:W-:Y:S01]  /*1840*/  ISETP.GT.U32.AND P1, PT, R4.reuse, R93, PT ;  /* 0x0000005d0400720c */ /* 0x040fe20003f24070 */
[----:B------:R-:W-:Y:S01]  /*1850*/  IMAD.MOV R8, RZ, RZ, -R8 ;  /* 0x000000ffff087224 */ /* 0x000fe200078e0a08 */
[C---:B------:R-:W-:Y:S01]  /*1860*/  ISETP.GT.U32.AND P6, PT, R4.reuse, R65, PT ;  /* 0x000000410400720c */ /* 0x040fe20003fc4070 */
[----:B------:R-:W-:Y:S01]  /*1870*/  @!P5 IMAD.IADD R27, R27, 0x1, -R4 ;  /* 0x000000011b1bd824 */ /* 0x000fe200078e0a04 */
[----:B------:R-:W-:Y:S01]  /*1880*/  ISETP.GT.U32.AND P5, PT, R4, R77, PT ;  /* 0x0000004d0400720c */ /* 0x000fe20003fa4070 */
[----:B------:R-:W-:-:S04]  /*1890*/  IMAD.HI.U32 R14, R5, R89, RZ ;  /* 0x00000059050e7227 */ /* 0x000fc800078e00ff */
[----:B------:R-:W-:Y:S01]  /*18a0*/  @!P4 IMAD.IADD R61, R61, 0x1, -R4 ;  /* 0x000000013d3dc824 */ /* 0x000fe200078e0a04 */
[----:B------:R-:W-:Y:S01]  /*18b0*/  ISETP.GT.U32.AND P4, PT, R4, R85, PT ;  /* 0x000000550400720c */ /* 0x000fe20003f84070 */
[----:B------:R-:W-:-:S04]  /*18c0*/  IMAD.HI.U32 R10, R5, R105, RZ ;  /* 0x00000069050a7227 */ /* 0x000fc800078e00ff */
[----:B------:R-:W-:Y:S01]  /*18d0*/  IMAD R101, R4, R8, R101 ;  /* 0x0000000804657224 */ /* 0x000fe200078e0265 */
[----:B------:R-:W-:Y:S01]  /*18e0*/  SEL R8, R124, RZ, !P3 ;  /* 0x000000ff7c087207 */ /* 0x000fe20005800000 */
[----:B------:R-:W-:Y:S01]  /*18f0*/  IMAD.MOV R14, RZ, RZ, -R14 ;  /* 0x000000ffff0e7224 */ /* 0x000fe200078e0a0e */
[----:B------:R-:W-:Y:S01]  /*1900*/  ISETP.GE.AND P3, PT, R72, RZ, PT ;  /* 0x000000ff4800720c */ /* 0x000fe20003f66270 */
[----:B------:R-:W-:Y:S02]  /*1910*/  IMAD.MOV R10, RZ, RZ, -R10 ;  /* 0x000000ffff0a7224 */ /* 0x000fe400078e0a0a */
[C---:B------:R-:W-:Y:S02]  /*1920*/  IMAD R89, R4.reuse, R14, R89 ;  /* 0x0000000e04597224 */ /* 0x040fe400078e0259 */
[--C-:B------:R-:W-:Y:S01]  /*1930*/  @!P1 IMAD.IADD R93, R93, 0x1, -R4.reuse ;  /* 0x000000015d5d9824 */ /* 0x100fe200078e0a04 */
[----:B------:R-:W-:Y:S01]  /*1940*/  ISETP.GE.AND P1, PT, R71, RZ, PT ;  /* 0x000000ff4700720c */ /* 0x000fe20003f26270 */
[----:B------:R-:W-:Y:S01]  /*1950*/  IMAD R105, R4, R10, R105 ;  /* 0x0000000a04697224 */ /* 0x000fe200078e0269 */
[----:B------:R-:W-:Y:S01]  /*1960*/  LOP3.LUT R10, R0, 0x8, RZ, 0xfc, !PT ;  /* 0x00000008000a7812 */ /* 0x000fe200078efcff */
[--C-:B------:R-:W-:Y:S01]  /*1970*/  @!P6 IMAD.IADD R65, R65, 0x1, -R4.reuse ;  /* 0x000000014141e824 */ /* 0x100fe200078e0a04 */
[C---:B------:R-:W-:Y:S01]  /*1980*/  ISETP.GT.U32.AND P6, PT, R4.reuse, R89, PT ;  /* 0x000000590400720c */ /* 0x040fe20003fc4070 */
[--C-:B------:R-:W-:Y:S01]  /*1990*/  @!P5 IMAD.IADD R77, R77, 0x1, -R4.reuse ;  /* 0x000000014d4dd824 */ /* 0x100fe200078e0a04 */
[C---:B------:R-:W-:Y:S01]  /*19a0*/  ISETP.GT.U32.AND P5, PT, R4.reuse, R101, PT ;  /* 0x000000650400720c */ /* 0x040fe20003fa4070 */
[----:B------:R-:W-:Y:S01]  /*19b0*/  @!P4 IMAD.IADD R85, R85, 0x1, -R4 ;  /* 0x000000015555c824 */ /* 0x000fe200078e0a04 */
[----:B------:R-:W-:Y:S01]  /*19c0*/  ISETP.GT.U32.AND P4, PT, R4, R105, PT ;  /* 0x000000690400720c */ /* 0x000fe20003f84070 */
[----:B------:R-:W-:Y:S01]  /*19d0*/  @!P3 IMAD.MOV R67, RZ, RZ, -R67 ;  /* 0x000000ffff43b224 */ /* 0x000fe200078e0a43 */
[----:B------:R-:W-:Y:S01]  /*19e0*/  ISETP.GE.AND P3, PT, R62, RZ, PT ;  /* 0x000000ff3e00720c */ /* 0x000fe20003f66270 */
[----:B------:R-:W-:-:S04]  /*19f0*/  IMAD.HI.U32 R5, R5, R109, RZ ;  /* 0x0000006d05057227 */ /* 0x000fc800078e00ff */
[----:B------:R-:W-:Y:S01]  /*1a00*/  @!P1 IMAD.MOV R49, RZ, RZ, -R49 ;  /* 0x000000ffff319224 */ /* 0x000fe200078e0a31 */
[----:B------:R-:W-:Y:S01]  /*1a10*/  ISETP.GE.AND P1, PT, R58, RZ, PT ;  /* 0x000000ff3a00720c */ /* 0x000fe20003f26270 */
[--C-:B------:R-:W-:Y:S01]  /*1a20*/  @!P6 IMAD.IADD R89, R89, 0x1, -R4.reuse ;  /* 0x000000015959e824 */ /* 0x100fe200078e0a04 */
[C---:B------:R-:W-:Y:S01]  /*1a30*/  ISETP.GT.U32.AND P6, PT, R4.reuse, R85, PT ;  /* 0x000000550400720c */ /* 0x040fe20003fc4070 */
[--C-:B------:R-:W-:Y:S01]  /*1a40*/  @!P5 IMAD.IADD R101, R101, 0x1, -R4.reuse ;  /* 0x000000016565d824 */ /* 0x100fe200078e0a04 */
[----:B------:R-:W-:Y:S01]  /*1a50*/  ISETP.GT.U32.AND P5, PT, R4, R97, PT ;  /* 0x000000610400720c */ /* 0x000fe20003fa4070 */
[----:B------:R-:W-:Y:S01]  /*1a60*/  @!P4 IMAD.IADD R105, R105, 0x1, -R4 ;  /* 0x000000016969c824 */ /* 0x000fe200078e0a04 */
[----:B------:R-:W-:Y:S01]  /*1a70*/  ISETP.GE.AND P4, PT, R76, RZ, PT ;  /* 0x000000ff4c00720c */ /* 0x000fe20003f86270 */
[----:B------:R-:W-:Y:S01]  /*1a80*/  @!P3 IMAD.MOV R51, RZ, RZ, -R51 ;  /* 0x000000ffff33b224 */ /* 0x000fe200078e0a33 */
[----:B------:R-:W-:Y:S01]  /*1a90*/  ISETP.GT.U32.AND P0, PT, R4, R89, PT ;  /* 0x000000590400720c */ /* 0x000fe20003f04070 */
[----:B------:R-:W-:Y:S01]  /*1aa0*/  IMAD.MOV.U32 R11, RZ, RZ, R17 ;  /* 0x000000ffff0b7224 */ /* 0x000fe200078e0011 */
[----:B------:R-:W-:Y:S01]  /*1ab0*/  ISETP.GE.AND P3, PT, R52, RZ, PT ;  /* 0x000000ff3400720c */ /* 0x000fe20003f66270 */
[----:B------:R-:W-:-:S02]  /*1ac0*/  IMAD.MOV R5, RZ, RZ, -R5 ;  /* 0x000000ffff057224 */ /* 0x000fc400078e0a05 */
[----:B------:R-:W-:Y:S01]  /*1ad0*/  @!P1 IMAD.MOV R11, RZ, RZ, -R11 ;  /* 0x000000ffff0b9224 */ /* 0x000fe200078e0a0b */
[----:B------:R-:W-:Y:S01]  /*1ae0*/  ISETP.GE.AND P1, PT, R43, RZ, PT ;  /* 0x000000ff2b00720c */ /* 0x000fe20003f26270 */
[----:B------:R-:W-:Y:S02]  /*1af0*/  IMAD R109, R4, R5, R109 ;  /* 0x00000005046d7224 */ /* 0x000fe400078e026d */
[----:B------:R-:W-:Y:S02]  /*1b00*/  IMAD.MOV.U32 R5, RZ, RZ, R7 ;  /* 0x000000ffff057224 */ /* 0x000fe400078e0007 */
[----:B------:R-:W-:Y:S02]  /*1b10*/  IMAD.MOV.U32 R7, RZ, RZ, R9 ;  /* 0x000000ffff077224 */ /* 0x000fe400078e0009 */
[----:B------:R-:W-:Y:S01]  /*1b20*/  @!P5 IMAD.IADD R97, R97, 0x1, -R4 ;  /* 0x000000016161d824 */ /* 0x000fe200078e0a04 */
[----:B------:R-:W-:Y:S01]  /*1b30*/  ISETP.GE.AND P5, PT, R66, RZ, PT ;  /* 0x000000ff4200720c */ /* 0x000fe20003fa6270 */
[----:B------:R-:W-:-:S02]  /*1b40*/  IMAD.MOV.U32 R9, RZ, RZ, R15 ;  /* 0x000000ffff097224 */ /* 0x000fc400078e000f */
[----:B------:R-:W-:Y:S02]  /*1b50*/  IMAD.MOV.U32 R15, RZ, RZ, R19 ;  /* 0x000000ffff0f7224 */ /* 0x000fe400078e0013 */
[----:B------:R-:W-:Y:S01]  /*1b60*/  @!P4 IMAD.MOV R47, RZ, RZ, -R47 ;  /* 0x000000ffff2fc224 */ /* 0x000fe200078e0a2f */
[----:B------:R-:W-:Y:S01]  /*1b70*/  ISETP.GE.AND P4, PT, R64, RZ, PT ;  /* 0x000000ff4000720c */ /* 0x000fe20003f86270 */
[----:B------:R-:W-:Y:S01]  /*1b80*/  @!P0 IMAD.IADD R89, R89, 0x1, -R4 ;  /* 0x0000000159598824 */ /* 0x000fe200078e0a04 */
[----:B------:R-:W-:Y:S01]  /*1b90*/  ISETP.GE.AND P0, PT, R75, RZ, PT ;  /* 0x000000ff4b00720c */ /* 0x000fe20003f06270 */
[----:B------:R-:W-:Y:S01]  /*1ba0*/  @!P3 IMAD.MOV R15, RZ, RZ, -R15 ;  /* 0x000000ffff0fb224 */ /* 0x000fe200078e0a0f */
[----:B------:R-:W-:Y:S01]  /*1bb0*/  ISETP.GE.AND P3, PT, R40, RZ, PT ;  /* 0x000000ff2800720c */ /* 0x000fe20003f66270 */
[----:B------:R-:W-:Y:S02]  /*1bc0*/  IMAD.MOV.U32 R17, RZ, RZ, R21 ;  /* 0x000000ffff117224 */ /* 0x000fe400078e0015 */
[----:B------:R-:W-:Y:S01]  /*1bd0*/  @!P5 IMAD.MOV R5, RZ, RZ, -R5 ;  /* 0x000000ffff05d224 */ /* 0x000fe200078e0a05 */
[----:B------:R-:W-:Y:S01]  /*1be0*/  ISETP.GE.AND P5, PT, R56, RZ, PT ;  /* 0x000000ff3800720c */ /* 0x000fe20003fa6270 */
[----:B------:R-:W-:Y:S01]  /*1bf0*/  @!P1 IMAD.MOV R17, RZ, RZ, -R17 ;  /* 0x000000ffff119224 */ /* 0x000fe200078e0a11 */
[----:B------:R-:W-:Y:S01]  /*1c00*/  ISETP.GE.AND P1, PT, R38, RZ, PT ;  /* 0x000000ff2600720c */ /* 0x000fe20003f26270 */
[----:B------:R-:W-:-:S02]  /*1c10*/  IMAD.MOV.U32 R21, RZ, RZ, R27 ;  /* 0x000000ffff157224 */ /* 0x000fc400078e001b */
[----:B------:R-:W-:Y:S01]  /*1c20*/  @!P4 IMAD.MOV R7, RZ, RZ, -R7 ;  /* 0x000000ffff07c224 */ /* 0x000fe200078e0a07 */
[----:B------:R-:W-:Y:S01]  /*1c30*/  ISETP.GE.AND P4, PT, R54, RZ, PT ;  /* 0x000000ff3600720c */ /* 0x000fe20003f86270 */
[----:B------:R-:W-:Y:S01]  /*1c40*/  @!P0 IMAD.MOV R3, RZ, RZ, -R3 ;  /* 0x000000ffff038224 */ /* 0x000fe200078e0a03 */
[----:B------:R-:W-:Y:S01]  /*1c50*/  ISETP.GE.AND P0, PT, R60, RZ, PT ;  /* 0x000000ff3c00720c */ /* 0x000fe20003f06270 */
[----:B------:R-:W-:Y:S01]  /*1c60*/  @!P2 IMAD.IADD R59, R59, 0x1, -R4 ;  /* 0x000000013b3ba824 */ /* 0x000fe200078e0a04 */
[----:B------:R-:W-:Y:S01]  /*1c70*/  ISETP.GT.U32.AND P2, PT, R4, R81, PT ;  /* 0x000000510400720c */ /* 0x000fe20003f44070 */
[----:B------:R-:W-:Y:S01]  /*1c80*/  @!P3 IMAD.MOV R21, RZ, RZ, -R21 ;  /* 0x000000ffff15b224 */ /* 0x000fe200078e0a15 */
[----:B------:R-:W-:Y:S01]  /*1c90*/  ISETP.GE.AND P3, PT, R35, RZ, PT ;  /* 0x000000ff2300720c */ /* 0x000fe20003f66270 */
[----:B------:R-:W-:Y:S01]  /*1ca0*/  @!P5 IMAD.MOV R53, RZ, RZ, -R53 ;  /* 0x000000ffff35d224 */ /* 0x000fe200078e0a35 */
[----:B------:R-:W-:Y:S01]  /*1cb0*/  ISETP.GE.AND P5, PT, R42, RZ, PT ;  /* 0x000000ff2a00720c */ /* 0x000fe20003fa6270 */
[----:B------:R-:W-:Y:S01]  /*1cc0*/  @!P1 IMAD.MOV R61, RZ, RZ, -R61 ;  /* 0x000000ffff3d9224 */ /* 0x000fe200078e0a3d */
[----:B------:R-:W-:Y:S01]  /*1cd0*/  ISETP.GE.AND P1, PT, R33, RZ, PT ;  /* 0x000000ff2100720c */ /* 0x000fe20003f26270 */
[----:B------:R-:W-:-:S04]  /*1ce0*/  IMAD.HI.U32 R6, R6, R23, RZ ;  /* 0x0000001706067227 */ /* 0x000fc800078e00ff */
[----:B------:R-:W-:Y:S01]  /*1cf0*/  @!P4 IMAD.MOV R63, RZ, RZ, -R63 ;  /* 0x000000ffff3fc224 */ /* 0x000fe200078e0a3f */
[----:B------:R-:W-:Y:S01]  /*1d00*/  ISETP.GE.AND P4, PT, R41, RZ, PT ;  /* 0x000000ff2900720c */ /* 0x000fe20003f86270 */
[----:B------:R-:W-:Y:S01]  /*1d10*/  @!P0 IMAD.MOV R9, RZ, RZ, -R9 ;  /* 0x000000ffff098224 */ /* 0x000fe200078e0a09 */
[----:B------:R-:W-:Y:S01]  /*1d20*/  ISETP.GE.AND P0, PT, R50, RZ, PT ;  /* 0x000000ff3200720c */ /* 0x000fe20003f06270 */
[----:B------:R-:W-:Y:S02]  /*1d30*/  @!P2 IMAD.IADD R81, R81, 0x1, -R4 ;  /* 0x000000015151a824 */ /* 0x000fe400078e0a04 */
[----:B------:R-:W-:Y:S01]  /*1d40*/  @!P3 IMAD.MOV R73, RZ, RZ, -R73 ;  /* 0x000000ffff49b224 */ /* 0x000fe200078e0a49 */
[----:B------:R-:W-:Y:S01]  /*1d50*/  ISETP.GE.AND P3, PT, R30, RZ, PT ;  /* 0x000000ff1e00720c */ /* 0x000fe20003f66270 */
[----:B------:R-:W-:Y:S01]  /*1d60*/  @!P1 IMAD.MOV R81, RZ, RZ, -R81 ;  /* 0x000000ffff519224 */ /* 0x000fe200078e0a51 */
[----:B------:R-:W-:Y:S01]  /*1d70*/  ISETP.GT.U32.AND P1, PT, R4, R101, PT ;  /* 0x000000650400720c */ /* 0x000fe20003f24070 */
[----:B------:R-:W-:-:S02]  /*1d80*/  IMAD.MOV.U32 R19, RZ, RZ, R25 ;  /* 0x000000ffff137224 */ /* 0x000fc400078e0019 */
[----:B------:R-:W-:Y:S02]  /*1d90*/  IMAD.MOV R6, RZ, RZ, -R6 ;  /* 0x000000ffff067224 */ /* 0x000fe400078e0a06 */
[----:B------:R-:W-:Y:S01]  /*1da0*/  @!P5 IMAD.MOV R19, RZ, RZ, -R19 ;  /* 0x000000ffff13d224 */ /* 0x000fe200078e0a13 */
[----:B------:R-:W-:Y:S01]  /*1db0*/  ISETP.GE.AND P5, PT, R37, RZ, PT ;  /* 0x000000ff2500720c */ /* 0x000fe20003fa6270 */
[----:B------:R-:W-:Y:S01]  /*1dc0*/  IMAD R23, R2, R6, R23 ;  /* 0x0000000602177224 */ /* 0x000fe200078e0217 */
[----:B------:R-:W-:Y:S01]  /*1dd0*/  LOP3.LUT R6, R0, 0x4, RZ, 0xfc, !PT ;  /* 0x0000000400067812 */ /* 0x000fe200078efcff */
[----:B------:R-:W-:Y:S01]  /*1de0*/  @!P4 IMAD.MOV R57, RZ, RZ, -R57 ;  /* 0x000000ffff39c224 */ /* 0x000fe200078e0a39 */
[----:B------:R-:W-:Y:S01]  /*1df0*/  ISETP.GE.AND P4, PT, R36, RZ, PT ;  /* 0x000000ff2400720c */ /* 0x000fe20003f86270 */
[----:B------:R-:W-:Y:S01]  /*1e00*/  @!P0 IMAD.MOV R55, RZ, RZ, -R55 ;  /* 0x000000ffff378224 */ /* 0x000fe200078e0a37 */
[----:B------:R-:W-:Y:S01]  /*1e10*/  ISETP.GE.AND P0, PT, R39, RZ, PT ;  /* 0x000000ff2700720c */ /* 0x000fe20003f06270 */
[----:B------:R-:W-:Y:S01]  /*1e20*/  IMAD R74, R0, UR10, RZ ;  /* 0x0000000a004a7c24 */ /* 0x000fe2000f8e02ff */
[----:B------:R-:W-:Y:S01]  /*1e30*/  ISETP.GE.AND P2, PT, R6, UR8, PT ;  /* 0x0000000806007c0c */ /* 0x000fe2000bf46270 */
[----:B------:R-:W-:Y:S01]  /*1e40*/  @!P3 IMAD.MOV R93, RZ, RZ, -R93 ;  /* 0x000000ffff5db224 */ /* 0x000fe200078e0a5d */
[----:B------:R-:W-:Y:S01]  /*1e50*/  ISETP.GT.U32.AND P3, PT, R2, R23, PT ;  /* 0x000000170200720c */ /* 0x000fe20003f64070 */
[----:B------:R-:W-:Y:S01]  /*1e60*/  IMAD R44, R45, 0x4, R74 ;  /* 0x000000042d2c7824 */ /* 0x000fe200078e024a */
[----:B------:R-:W-:Y:S01]  /*1e70*/  STL [R1+0x144], R74 ;  /* 0x0001444a01007387 */ /* 0x000fe20000100800 */
[----:B------:R-:W-:Y:S01]  /*1e80*/  @!P1 IMAD.IADD R101, R101, 0x1, -R4 ;  /* 0x0000000165659824 */ /* 0x000fe200078e0a04 */
[----:B------:R-:W-:Y:S01]  /*1e90*/  ISETP.GE.AND P1, PT, R28, RZ, PT ;  /* 0x000000ff1c00720c */ /* 0x000fe20003f26270 */
[C---:B------:R-:W-:Y:S01]  /*1ea0*/  IMAD R70, R45.reuse, 0x4, R44 ;  /* 0x000000042d467824 */ /* 0x040fe200078e022c */
[----:B------:R-:W-:Y:S01]  /*1eb0*/  STL [R1+0xcc], R44 ;  /* 0x0000cc2c01007387 */ /* 0x000fe20000100800 */
[----:B------:R-:W-:Y:S01]  /*1ec0*/  @!P5 IMAD.MOV R65, RZ, RZ, -R65 ;  /* 0x000000ffff41d224 */ /* 0x000fe200078e0a41 */
[----:B------:R-:W-:Y:S01]  /*1ed0*/  ISETP.GE.AND P5, PT, R32, RZ, PT ;  /* 0x000000ff2000720c */ /* 0x000fe20003fa6270 */
[----:B------:R-:W-:Y:S01]  /*1ee0*/  IMAD R48, R45, 0x4, R70 ;  /* 0x000000042d307824 */ /* 0x000fe200078e0246 */
[----:B------:R-:W-:Y:S01]  /*1ef0*/  STL [R1+0xc8], R70 ;  /* 0x0000c84601007387 */ /* 0x000fe20000100800 */
[----:B------:R-:W-:Y:S01]  /*1f00*/  @!P4 IMAD.MOV R69, RZ, RZ, -R69 ;  /* 0x000000ffff45c224 */ /* 0x000fe200078e0a45 */
[----:B------:R-:W-:Y:S01]  /*1f10*/  ISETP.GE.AND P4, PT, R31, RZ, PT ;  /* 0x000000ff1f00720c */ /* 0x000fe20003f86270 */
[----:B------:R-:W-:Y:S01]  /*1f20*/  @!P0 IMAD.MOV R59, RZ, RZ, -R59 ;  /* 0x000000ffff3b8224 */ /* 0x000fe200078e0a3b */
[----:B------:R-:W-:Y:S01]  /*1f30*/  ISETP.GE.AND P0, PT, R34, RZ, PT ;  /* 0x000000ff2200720c */ /* 0x000fe20003f06270 */
[----:B------:R-:W-:Y:S01]  /*1f40*/  @!P3 IMAD.IADD R23, R23, 0x1, -R2 ;  /* 0x000000011717b824 */ /* 0x000fe200078e0a02 */
[----:B------:R-:W-:Y:S01]  /*1f50*/  STL [R1+0x124], R48 ;  /* 0x0001243001007387 */ /* 0x000fe20000100800 */
[----:B------:R-:W-:-:S02]  /*1f60*/  IMAD R46, R45, 0x4, R48 ;  /* 0x000000042d2e7824 */ /* 0x000fc400078e0230 */
[----:B------:R-:W-:Y:S01]  /*1f70*/  @!P1 IMAD.MOV R101, RZ, RZ, -R101 ;  /* 0x000000ffff659224 */ /* 0x000fe200078e0a65 */
[----:B------:R-:W-:Y:S01]  /*1f80*/  ISETP.GT.U32.AND P1, PT, R2, R23, PT ;  /* 0x000000170200720c */ /* 0x000fe20003f24070 */
[----:B------:R-:W-:Y:S01]  /*1f90*/  IMAD R68, R45, 0x4, R46 ;  /* 0x000000042d447824 */ /* 0x000fe200078e022e */
[----:B------:R-:W-:Y:S01]  /*1fa0*/  STL [R1+0xc4], R46 ;  /* 0x0000c42e01007387 */ /* 0x000fe20000100800 */
[----:B------:R-:W-:Y:S01]  /*1fb0*/  @!P6 IMAD.IADD R85, R85, 0x1, -R4 ;  /* 0x000000015555e824 */ /* 0x000fe200078e0a04 */
[----:B------:R-:W-:Y:S01]  /*1fc0*/  ISETP.GE.AND P6, PT, R6, UR6, PT ;  /* 0x0000000606007c0c */ /* 0x000fe2000bfc6270 */
[----:B-1----:R-:W-:Y:S01]  /*1fd0*/  IMAD R72, R45, 0x4, R68 ;  /* 0x000000042d487824 */ /* 0x002fe200078e0244 */
[----:B------:R-:W-:Y:S01]  /*1fe0*/  STL [R1+0x40], R68 ;  /* 0x0000404401007387 */ /* 0x000fe20000100800 */
[----:B------:R-:W-:Y:S01]  /*1ff0*/  @!P5 IMAD.MOV R85, RZ, RZ, -R85 ;  /* 0x000000ffff55d224 */ /* 0x000fe200078e0a55 */
[C---:B------:R-:W-:Y:S01]  /*2000*/  ISETP.GT.U32.AND P5, PT, R4.reuse, R105, PT ;  /* 0x000000690400720c */ /* 0x040fe20003fa4070 */
[----:B------:R-:W-:Y:S01]  /*2010*/  @!P4 IMAD.MOV R89, RZ, RZ, -R89 ;  /* 0x000000ffff59c224 */ /* 0x000fe200078e0a59 */
[----:B------:R-:W-:Y:S01]  /*2020*/  ISETP.GT.U32.AND P4, PT, R4, R109, PT ;  /* 0x0000006d0400720c */ /* 0x000fe20003f84070 */
[----:B------:R-:W-:Y:S01]  /*2030*/  @!P0 IMAD.MOV R77, RZ, RZ, -R77 ;  /* 0x000000ffff4d8224 */ /* 0x000fe200078e0a4d */
[----:B------:R-:W-:Y:S01]  /*2040*/  ISETP.GE.AND P0, PT, R29, RZ, PT ;  /* 0x000000ff1d00720c */ /* 0x000fe20003f06270 */
[----:B------:R-:W-:Y:S01]  /*2050*/  IMAD R78, R45, 0x4, R72 ;  /* 0x000000042d4e7824 */ /* 0x000fe200078e0248 */
[----:B------:R-:W-:Y:S01]  /*2060*/  STL [R1+0x3c], R72 ;  /* 0x00003c4801007387 */ /* 0x000fe20000100800 */
[----:B------:R-:W-:Y:S01]  /*2070*/  @!P1 IMAD.IADD R23, R23, 0x1, -R2 ;  /* 0x0000000117179824 */ /* 0x000fe200078e0a02 */
[----:B------:R-:W-:Y:S01]  /*2080*/  ISETP.GE.AND P1, PT, R16, RZ, PT ;  /* 0x000000ff1000720c */ /* 0x000fe20003f26270 */
[----:B------:R-:W-:Y:S01]  /*2090*/  IMAD R82, R45, 0x4, R78 ;  /* 0x000000042d527824 */ /* 0x000fe200078e024e */
[----:B------:R-:W-:Y:S01]  /*20a0*/  STL [R1+0x38], R78 ;  /* 0x0000384e01007387 */ /* 0x000fe20000100800 */
[----:B------:R-:W-:-:S02]  /*20b0*/  SEL R6, R124, RZ, !P2 ;  /* 0x000000ff7c067207 */ /* 0x000fc40005000000 */
[----:B------:R-:W-:Y:S01]  /*20c0*/  IMAD R79, R45, 0x4, R82 ;  /* 0x000000042d4f7824 */ /* 0x000fe200078e0252 */
[----:B------:R-:W-:Y:S01]  /*20d0*/  STL [R1+0x34], R82 ;  /* 0x0000345201007387 */ /* 0x000fe20000100800 */
[--C-:B------:R-:W-:Y:S01]  /*20e0*/  @!P5 IMAD.IADD R105, R105, 0x1, -R4.reuse ;  /* 0x000000016969d824 */ /* 0x100fe200078e0a04 */
[----:B------:R-:W-:Y:S01]  /*20f0*/  ISETP.GE.AND P5, PT, R10, UR8, PT ;  /* 0x000000080a007c0c */ /* 0x000fe2000bfa6270 */
[----:B------:R-:W-:Y:S01]  /*2100*/  @!P4 IMAD.IADD R109, R109, 0x1, -R4 ;  /* 0x000000016d6dc824 */ /* 0x000fe200078e0a04 */
[----:B------:R-:W-:Y:S01]  /*2110*/  STL [R1+0x30], R79 ;  /* 0x0000304f01007387 */ /* 0x000fe20000100800 */
[C---:B--2---:R-:W-:Y:S01]  /*2120*/  IMAD R75, R45.reuse, 0x4, R79 ;  /* 0x000000042d4b7824 */ /* 0x044fe200078e024f */
[----:B------:R-:W-:Y:S01]  /*2130*/  ISETP.GE.AND P2, PT, R24, RZ, PT ;  /* 0x000000ff1800720c */ /* 0x000fe20003f46270 */
[----:B------:R-:W-:Y:S01]  /*2140*/  @!P0 IMAD.MOV R97, RZ, RZ, -R97 ;  /* 0x000000ffff618224 */ /* 0x000fe200078e0a61 */
[----:B------:R-:W-:Y:S01]  /*2150*/  ISETP.NE.U32.AND P0, PT, R8, RZ, PT ;  /* 0x000000ff0800720c */ /* 0x000fe20003f05070 */
[C---:B------:R-:W-:Y:S01]  /*2160*/  IMAD R10, R45.reuse, 0x4, R75 ;  /* 0x000000042d0a7824 */ /* 0x040fe200078e024b */
[----:B------:R-:W-:Y:S01]  /*2170*/  SEL R8, R124, RZ, !P5 ;  /* 0x000000ff7c087207 */ /* 0x000fe20006800000 */
[----:B------:R-:W-:Y:S01]  /*2180*/  @!P1 IMAD.MOV R23, RZ, RZ, -R23 ;  /* 0x000000ffff179224 */ /* 0x000fe200078e0a17 */
[----:B------:R-:W-:Y:S01]  /*2190*/  ISETP.GT.U32.AND P3, PT, R4, R109, PT ;  /* 0x0000006d0400720c */ /* 0x000fe20003f64070 */
[----:B------:R-:W-:Y:S01]  /*21a0*/  STL [R1+0x2c], R75 ;  /* 0x00002c4b01007387 */ /* 0x000fe20000100800 */
[----:B------:R-:W-:Y:S01]  /*21b0*/  ISETP.NE.U32.AND P5, PT, R8, RZ, PT ;  /* 0x000000ff0800720c */ /* 0x000fe20003fa5070 */
[----:B------:R-:W-:Y:S01]  /*21c0*/  IMAD R8, R45, 0x4, R10 ;  /* 0x000000042d087824 */ /* 0x000fe200078e020a */
[----:B------:R-:W-:Y:S01]  /*21d0*/  ISETP.NE.AND P1, PT, R12, RZ, PT ;  /* 0x000000ff0c00720c */ /* 0x000fe20003f25270 */
[----:B------:R1:W-:Y:S01]  /*21e0*/  STL [R1+0x28], R10 ;  /* 0x0000280a01007387 */ /* 0x0003e20000100800 */
[----:B------:R-:W-:Y:S01]  /*21f0*/  ISETP.GE.AND P4, PT, R26, RZ, PT ;  /* 0x000000ff1a00720c */ /* 0x000fe20003f86270 */
[----:B------:R-:W-:-:S02]  /*2200*/  @!P2 IMAD.MOV R113, RZ, RZ, -R113 ;  /* 0x000000ffff71a224 */ /* 0x000fc400078e0a71 */
[----:B------:R-:W-:Y:S01]  /*2210*/  STL [R1+0x1d4], R13 ;  /* 0x0001d40d01007387 */ /* 0x000fe20000100800 */
[----:B------:R-:W-:-:S03]  /*2220*/  IMAD.SHL.U32 R76, R82, 0x4, RZ ;  /* 0x00000004524c7824 */ /* 0x000fc600078e00ff */
[----:B------:R-:W-:Y:S01]  /*2230*/  @!P3 IMAD.IADD R109, R109, 0x1, -R4 ;  /* 0x000000016d6db824 */ /* 0x000fe200078e0a04 */
[----:B------:R-:W-:Y:S01]  /*2240*/  LOP3.LUT R4, R0, 0xc, RZ, 0xfc, !PT ;  /* 0x0000000c00047812 */ /* 0x000fe200078efcff */
[C---:B-1----:R-:W-:Y:S01]  /*2250*/  IMAD R10, R45.reuse, 0x4, R8 ;  /* 0x000000042d0a7824 */ /* 0x042fe200078e0208 */
[----:B------:R-:W-:Y:S01]  /*2260*/  ISETP.GE.AND P3, PT, R20, RZ, PT ;  /* 0x000000ff1400720c */ /* 0x000fe20003f66270 */
[----:B------:R1:W-:Y:S01]  /*2270*/  STL [R1+0x1d8], R12 ;  /* 0x0001d80c01007387 */ /* 0x0003e20000100800 */
[----:B------:R-:W-:Y:S01]  /*2280*/  @!P1 LOP3.LUT R23, RZ, R12, RZ, 0x33, !PT ;  /* 0x0000000cff179212 */ /* 0x000fe200078e33ff */
[C---:B------:R-:W-:Y:S01]  /*2290*/  IMAD R14, R45.reuse, 0x4, R10 ;  /* 0x000000042d0e7824 */ /* 0x040fe200078e020a */
[----:B------:R-:W-:Y:S01]  /*22a0*/  ISETP.GE.AND P2, PT, R4, UR8, PT ;  /* 0x0000000804007c0c */ /* 0x000fe2000bf46270 */
[----:B------:R-:W-:Y:S01]  /*22b0*/  @!P4 IMAD.MOV R105, RZ, RZ, -R105 ;  /* 0x000000ffff69c224 */ /* 0x000fe200078e0a69 */
[----:B------:R-:W-:Y:S01]  /*22c0*/  ISETP.NE.U32.AND P4, PT, R6, RZ, PT ;  /* 0x000000ff0600720c */ /* 0x000fe20003f85070 */
[----:B------:R-:W-:Y:S01]  /*22d0*/  IMAD R16, R45, 0x4, R14 ;  /* 0x000000042d107824 */ /* 0x000fe200078e020e */
[----:B------:R-:W-:Y:S01]  /*22e0*/  SEL R2, R124, RZ, !P2 ;  /* 0x000000ff7c027207 */ /* 0x000fe20005000000 */
[----:B------:R-:W-:Y:S01]  /*22f0*/  IMAD R6, R23, UR9, RZ ;  /* 0x0000000917067c24 */ /* 0x000fe2000f8e02ff */
[----:B------:R-:W-:Y:S01]  /*2300*/  LOP3.LUT R4, RZ, R13, RZ, 0x33, !PT ;  /* 0x0000000dff047212 */ /* 0x000fe200078e33ff */
[C---:B------:R-:W-:Y:S01]  /*2310*/  IMAD R18, R45.reuse, 0x4, R16 ;  /* 0x000000042d127824 */ /* 0x040fe200078e0210 */
[----:B------:R-:W-:Y:S01]  /*2320*/  ISETP.NE.U32.AND P2, PT, R2, RZ, PT ;  /* 0x000000ff0200720c */ /* 0x000fe20003f45070 */
[----:B------:R-:W-:Y:S01]  /*2330*/  IMAD.SHL.U32 R25, R6, 0x4, RZ ;  /* 0x0000000406197824 */ /* 0x000fe200078e00ff */
[----:B------:R2:W-:Y:S01]  /*2340*/  STL [R1+0xd0], R6 ;  /* 0x0000d00601007387 */ /* 0x0005e20000100800 */
[----:B------:R-:W-:Y:S01]  /*2350*/  IMAD R20, R45, 0x4, R18 ;  /* 0x000000042d147824 */ /* 0x000fe200078e0212 */
[----:B------:R-:W3:Y:S01]  /*2360*/  LDCU UR9, c[0x0][0x3b0] ;  /* 0x00007600ff0977ac */ /* 0x000ee20008000800 */
[----:B------:R-:W-:Y:S01]  /*2370*/  @!P3 IMAD.MOV R109, RZ, RZ, -R109 ;  /* 0x000000ffff6db224 */ /* 0x000fe200078e0a6d */
[----:B------:R-:W-:Y:S01]  /*2380*/  ISETP.NE.AND P3, PT, R13, RZ, PT ;  /* 0x000000ff0d00720c */ /* 0x000fe20003f65270 */
[----:B------:R-:W-:Y:S01]  /*2390*/  IMAD R2, R45, 0x4, R20 ;  /* 0x000000042d027824 */ /* 0x000fe200078e0214 */
[----:B------:R-:W-:Y:S01]  /*23a0*/  IADD3 R122, P1, PT, R25, UR20, RZ ;  /* 0x00000014197a7c10 */ /* 0x000fe2000ff3e0ff */
[----:B-1----:R-:W-:Y:S01]  /*23b0*/  IMAD R12, R22, UR11, RZ ;  /* 0x0000000b160c7c24 */ /* 0x002fe2000f8e02ff */
[C---:B------:R-:W-:Y:S01]  /*23c0*/  SEL R50, R4.reuse, R3, !P3 ;  /* 0x0000000304327207 */ /* 0x040fe20005800000 */
[C---:B------:R-:W-:Y:S01]  /*23d0*/  IMAD R24, R45.reuse, 0x4, R2 ;  /* 0x000000042d187824 */ /* 0x040fe200078e0202 */
[C---:B------:R-:W-:Y:S01]  /*23e0*/  SEL R47, R4.reuse, R47, !P3 ;  /* 0x0000002f042f7207 */ /* 0x040fe20005800000 */
[----:B------:R-:W-:Y:S01]  /*23f0*/  STL [R1+0x14c], R25 ;  /* 0x00014c1901007387 */ /* 0x000fe20000100800 */
[C---:B------:R-:W-:Y:S01]  /*2400*/  SEL R67, R4.reuse, R67, !P3 ;  /* 0x0000004304437207 */ /* 0x040fe20005800000 */
[C---:B------:R-:W-:Y:S01]  /*2410*/  IMAD R26, R45.reuse, 0x4, R24 ;  /* 0x000000042d1a7824 */ /* 0x040fe200078e0218 */
[C---:B------:R-:W-:Y:S01]  /*2420*/  SEL R49, R4.reuse, R49, !P3 ;  /* 0x0000003104317207 */ /* 0x040fe20005800000 */
[----:B------:R-:W1:Y:S01]  /*2430*/  S2R R13, SR_TID.X ;  /* 0x00000000000d7919 */ /* 0x000e620000002100 */
[C---:B------:R-:W-:Y:S01]  /*2440*/  SEL R66, R4.reuse, R5, !P3 ;  /* 0x0000000504427207 */ /* 0x040fe20005800000 */
[C---:B------:R-:W-:Y:S01]  /*2450*/  IMAD R28, R45.reuse, 0x4, R26 ;  /* 0x000000042d1c7824 */ /* 0x040fe200078e021a */
[C---:B------:R-:W-:Y:S01]  /*2460*/  SEL R52, R4.reuse, R7, !P3 ;  /* 0x0000000704347207 */ /* 0x040fe20005800000 */
[----:B------:R-:W-:Y:S01]  /*2470*/  STL [R1+0x148], R12 ;  /* 0x0001480c01007387 */ /* 0x000fe20000100800 */
[C---:B------:R-:W-:Y:S01]  /*2480*/  SEL R51, R4.reuse, R51, !P3 ;  /* 0x0000003304337207 */ /* 0x040fe20005800000 */
[----:B------:R-:W-:Y:S01]  /*2490*/  IMAD R30, R45, 0x4, R28 ;  /* 0x000000042d1e7824 */ /* 0x000fe200078e021c */
[C---:B------:R-:W-:Y:S01]  /*24a0*/  SEL R64, R4.reuse, R9, !P3 ;  /* 0x0000000904407207 */ /* 0x040fe20005800000 */
[----:B---3--:R-:W-:Y:S01]  /*24b0*/  IMAD R67, R67, UR9, RZ ;  /* 0x0000000943437c24 */ /* 0x008fe2000f8e02ff */
[C---:B------:R-:W-:Y:S01]  /*24c0*/  SEL R54, R4.reuse, R11, !P3 ;  /* 0x0000000b04367207 */ /* 0x040fe20005800000 */
[----:B------:R-:W-:Y:S01]  /*24d0*/  IMAD R32, R45, 0x4, R30 ;  /* 0x000000042d207824 */ /* 0x000fe200078e021e */
[----:B------:R-:W-:-:S02]  /*24e0*/  SEL R53, R4, R53, !P3 ;  /* 0x0000003504357207 */ /* 0x000fc40005800000 */
[C---:B------:R-:W-:Y:S01]  /*24f0*/  SEL R63, R4.reuse, R63, !P3 ;  /* 0x0000003f043f7207 */ /* 0x040fe20005800000 */
[----:B------:R-:W-:Y:S01]  /*2500*/  IMAD R31, R45, 0x4, R32 ;  /* 0x000000042d1f7824 */ /* 0x000fe200078e0220 */
[C---:B------:R-:W-:Y:S01]  /*2510*/  SEL R56, R4.reuse, R15, !P3 ;  /* 0x0000000f04387207 */ /* 0x040fe20005800000 */
[----:B------:R-:W-:Y:S01]  /*2520*/  IMAD R80, R53, UR9, RZ ;  /* 0x0000000935507c24 */ /* 0x000fe2000f8e02ff */
[C---:B------:R-:W-:Y:S01]  /*2530*/  SEL R55, R4.reuse, R55, !P3 ;  /* 0x0000003704377207 */ /* 0x040fe20005800000 */
[----:B------:R-:W-:Y:S01]  /*2540*/  IMAD R33, R45, 0x4, R31 ;  /* 0x000000042d217824 */ /* 0x000fe200078e021f */
[----:B------:R-:W-:Y:S01]  /*2550*/  SEL R62, R4, R17, !P3 ;  /* 0x00000011043e7207 */ /* 0x000fe20005800000 */
[----:B------:R-:W-:Y:S01]  /*2560*/  IMAD R84, R56, UR9, RZ ;  /* 0x0000000938547c24 */ /* 0x000fe2000f8e02ff */
[C---:B------:R-:W-:Y:S02]  /*2570*/  SEL R58, R4.reuse, R19, !P3 ;  /* 0x00000013043a7207 */ /* 0x040fe40005800000 */
[----:B------:R-:W-:Y:S01]  /*2580*/  SEL R57, R4, R57, !P3 ;  /* 0x0000003904397207 */ /* 0x000fe20005800000 */
[----:B------:R-:W-:Y:S01]  /*2590*/  IMAD R88, R62, UR9, RZ ;  /* 0x000000093e587c24 */ /* 0x000fe2000f8e02ff */
[----:B------:R-:W-:-:S02]  /*25a0*/  SEL R60, R4, R21, !P3 ;  /* 0x00000015043c7207 */ /* 0x000fc40005800000 */
[C---:B------:R-:W-:Y:S01]  /*25b0*/  SEL R59, R4.reuse, R59, !P3 ;  /* 0x0000003b043b7207 */ /* 0x040fe20005800000 */
[----:B------:R-:W-:Y:S01]  /*25c0*/  IMAD R92, R57, UR9, RZ ;  /* 0x00000009395c7c24 */ /* 0x000fe2000f8e02ff */
[C---:B------:R-:W-:Y:S02]  /*25d0*/  SEL R61, R4.reuse, R61, !P3 ;  /* 0x0000003d043d7207 */ /* 0x040fe40005800000 */
[C---:B------:R-:W-:Y:S01]  /*25e0*/  SEL R65, R4.reuse, R65, !P3 ;  /* 0x0000004104417207 */ /* 0x040fe20005800000 */
[----:B------:R-:W-:Y:S01]  /*25f0*/  IMAD R96, R59, UR9, RZ ;  /* 0x000000093b607c24 */ /* 0x000fe2000f8e02ff */
[C---:B------:R-:W-:Y:S01]  /*2600*/  SEL R69, R4.reuse, R69, !P3 ;  /* 0x0000004504457207 */ /* 0x040fe20005800000 */
[----:B------:R-:W-:Y:S01]  /*2610*/  IMAD R98, R61, UR9, RZ ;  /* 0x000000093d627c24 */ /* 0x000fe2000f8e02ff */
[C---:B------:R-:W-:Y:S01]  /*2620*/  SEL R73, R4.reuse, R73, !P3 ;  /* 0x0000004904497207 */ /* 0x040fe20005800000 */
[----:B------:R-:W-:Y:S01]  /*2630*/  IMAD R100, R65, UR9, RZ ;  /* 0x0000000941647c24 */ /* 0x000fe2000f8e02ff */
[----:B------:R-:W-:-:S02]  /*2640*/  SEL R77, R4, R77, !P3 ;  /* 0x0000004d044d7207 */ /* 0x000fc40005800000 */
[C---:B------:R-:W-:Y:S02]  /*2650*/  SEL R81, R4.reuse, R81, !P3 ;  /* 0x0000005104517207 */ /* 0x040fe40005800000 */
[C---:B------:R-:W-:Y:S02]  /*2660*/  SEL R85, R4.reuse, R85, !P3 ;  /* 0x0000005504557207 */ /* 0x040fe40005800000 */
[C---:B------:R-:W-:Y:S02]  /*2670*/  SEL R89, R4.reuse, R89, !P3 ;  /* 0x0000005904597207 */ /* 0x040fe40005800000 */
[C---:B------:R-:W-:Y:S02]  /*2680*/  SEL R93, R4.reuse, R93, !P3 ;  /* 0x0000005d045d7207 */ /* 0x040fe40005800000 */
[C---:B------:R-:W-:Y:S02]  /*2690*/  SEL R97, R4.reuse, R97, !P3 ;  /* 0x0000006104617207 */ /* 0x040fe40005800000 */
[----:B------:R-:W-:-:S02]  /*26a0*/  SEL R101, R4, R101, !P3 ;  /* 0x0000006504657207 */ /* 0x000fc40005800000 */
[C---:B------:R-:W-:Y:S01]  /*26b0*/  SEL R105, R4.reuse, R105, !P3 ;  /* 0x0000006904697207 */ /* 0x040fe20005800000 */
[----:B------:R-:W-:Y:S01]  /*26c0*/  IMAD R116, R97, UR9, RZ ;  /* 0x0000000961747c24 */ /* 0x000fe2000f8e02ff */
[C---:B------:R-:W-:Y:S02]  /*26d0*/  SEL R109, R4.reuse, R109, !P3 ;  /* 0x0000006d046d7207 */ /* 0x040fe40005800000 */
[----:B------:R-:W-:Y:S01]  /*26e0*/  SEL R113, R4, R113, !P3 ;  /* 0x0000007104717207 */ /* 0x000fe20005800000 */
[----:B------:R-:W-:Y:S01]  /*26f0*/  IMAD R118, R105, UR9, RZ ;  /* 0x0000000969767c24 */ /* 0x000fe2000f8e02ff */
[----:B------:R-:W-:Y:S02]  /*2700*/  LEA.HI.X.SX32 R3, R6, UR21, 0x2, P1 ;  /* 0x0000001506037c11 */ /* 0x000fe400088f16ff */
[-C--:B------:R-:W-:Y:S02]  /*2710*/  LEA R4, P1, R8, R122.reuse, 0x2 ;  /* 0x0000007a08047211 */ /* 0x080fe400078210ff */
[----:B--2---:R-:W-:-:S02]  /*2720*/  LEA R6, P3, R10, R122, 0x2 ;  /* 0x0000007a0a067211 */ /* 0x004fc400078610ff */
[-C--:B------:R-:W-:Y:S02]  /*2730*/  LEA.HI.X.SX32 R5, R8, R3.reuse, 0x2, P1 ;  /* 0x0000000308057211 */ /* 0x080fe400008f16ff */
[-C--:B------:R-:W-:Y:S02]  /*2740*/  LEA R8, P1, R14, R122.reuse, 0x2 ;  /* 0x0000007a0e087211 */ /* 0x080fe400078210ff */
[-C--:B------:R-:W-:Y:S01]  /*2750*/  LEA.HI.X.SX32 R7, R10, R3.reuse, 0x2, P3 ;  /* 0x000000030a077211 */ /* 0x080fe200018f16ff */
[----:B------:R-:W-:Y:S01]  /*2760*/  STL.64 [R1+0x220], R4 ;  /* 0x0002200401007387 */ /* 0x000fe20000100a00 */
[----:B------:R-:W-:Y:S02]  /*2770*/  LEA.HI.X.SX32 R9, R14, R3, 0x2, P1 ;  /* 0x000000030e097211 */ /* 0x000fe400008f16ff */
[-C--:B------:R-:W-:Y:S01]  /*2780*/  LEA R14, P1, R18, R122.reuse, 0x2 ;  /* 0x0000007a120e7211 */ /* 0x080fe200078210ff */
[----:B------:R-:W-:Y:S01]  /*2790*/  STL.64 [R1+0x228], R6 ;  /* 0x0002280601007387 */ /* 0x000fe20000100a00 */
[----:B------:R-:W-:-:S02]  /*27a0*/  LEA R10, P3, R16, R122, 0x2 ;  /* 0x0000007a100a7211 */ /* 0x000fc400078610ff */
[-C--:B------:R-:W-:Y:S01]  /*27b0*/  LEA.HI.X.SX32 R15, R18, R3.reuse, 0x2, P1 ;  /* 0x00000003120f7211 */ /* 0x080fe200008f16ff */
[----:B------:R-:W-:Y:S01]  /*27c0*/  STL.64 [R1+0x230], R8 ;  /* 0x0002300801007387 */ /* 0x000fe20000100a00 */
[-C--:B------:R-:W-:Y:S02]  /*27d0*/  LEA R18, P1, R2, R122.reuse, 0x2 ;  /* 0x0000007a02127211 */ /* 0x080fe400078210ff */
[-C--:B------:R-:W-:Y:S02]  /*27e0*/  LEA.HI.X.SX32 R11, R16, R3.reuse, 0x2, P3 ;  /* 0x00000003100b7211 */ /* 0x080fe400018f16ff */
[-C--:B------:R-:W-:Y:S01]  /*27f0*/  LEA.HI.X.SX32 R19, R2, R3.reuse, 0x2, P1 ;  /* 0x0000000302137211 */ /* 0x080fe200008f16ff */
[C---:B------:R-:W-:Y:S01]  /*2800*/  IMAD R2, R45.reuse, 0x4, R33 ;  /* 0x000000042d027824 */ /* 0x040fe200078e0221 */
[-C--:B------:R-:W-:Y:S01]  /*2810*/  LEA R22, P1, R26, R122.reuse, 0x2 ;  /* 0x0000007a1a167211 */ /* 0x080fe200078210ff */
[----:B------:R2:W-:Y:S01]  /*2820*/  STL [R1+0x238], R11 ;  /* 0x0002380b01007387 */ /* 0x0005e20000100800 */
[----:B------:R-:W-:Y:S01]  /*2830*/  LEA R16, P3, R20, R122, 0x2 ;  /* 0x0000007a14107211 */ /* 0x000fe200078610ff */
[----:B------:R-:W-:Y:S01]  /*2840*/  IMAD R37, R45, 0x4, R2 ;  /* 0x000000042d257824 */ /* 0x000fe200078e0202 */
[----:B------:R-:W-:-:S02]  /*2850*/  LEA.HI.X.SX32 R23, R26, R3, 0x2, P1 ;  /* 0x000000031a177211 */ /* 0x000fc400008f16ff */
[-C--:B------:R-:W-:Y:S01]  /*2860*/  LEA R26, P1, R30, R122.reuse, 0x2 ;  /* 0x0000007a1e1a7211 */ /* 0x080fe200078210ff */
[C---:B------:R-:W-:Y:S01]  /*2870*/  IMAD R39, R45.reuse, 0x4, R37 ;  /* 0x000000042d277824 */ /* 0x040fe200078e0225 */
[-C--:B------:R-:W-:Y:S02]  /*2880*/  LEA.HI.X.SX32 R17, R20, R3.reuse, 0x2, P3 ;  /* 0x0000000314117211 */ /* 0x080fe400018f16ff */
[-C--:B------:R-:W-:Y:S01]  /*2890*/  LEA R20, P3, R24, R122.reuse, 0x2 ;  /* 0x0000007a18147211 */ /* 0x080fe200078610ff */
[----:B------:R-:W-:Y:S01]  /*28a0*/  IMAD R41, R45, 0x4, R39 ;  /* 0x000000042d297824 */ /* 0x000fe200078e0227 */
[-C--:B------:R-:W-:Y:S01]  /*28b0*/  LEA.HI.X.SX32 R27, R30, R3.reuse, 0x2, P1 ;  /* 0x000000031e1b7211 */ /* 0x080fe200008f16ff */
[----:B--2---:R-:W-:Y:S01]  /*28c0*/  IMAD.SHL.U32 R11, R68, 0x4, RZ ;  /* 0x00000004440b7824 */ /* 0x004fe200078e00ff */
[----:B------:R-:W-:Y:S02]  /*28d0*/  LEA R30, P1, R31, R122, 0x2 ;  /* 0x0000007a1f1e7211 */ /* 0x000fe400078210ff */
[----:B------:R-:W-:-:S02]  /*28e0*/  LEA.HI.X.SX32 R21, R24, R3, 0x2, P3 ;  /* 0x0000000318157211 */ /* 0x000fc400018f16ff */
[-C--:B------:R-:W-:Y:S02]  /*28f0*/  LEA R24, P3, R28, R122.reuse, 0x2 ;  /* 0x0000007a1c187211 */ /* 0x080fe400078610ff */
[-C--:B------:R-:W-:Y:S02]  /*2900*/  LEA.HI.X.SX32 R31, R31, R3.reuse, 0x2, P1 ;  /* 0x000000031f1f7211 */ /* 0x080fe400008f16ff */
[-C--:B------:R-:W-:Y:S02]  /*2910*/  LEA R34, P1, R2, R122.reuse, 0x2 ;  /* 0x0000007a02227211 */ /* 0x080fe400078210ff */
[-C--:B------:R-:W-:Y:S02]  /*2920*/  LEA.HI.X.SX32 R25, R28, R3.reuse, 0x2, P3 ;  /* 0x000000031c197211 */ /* 0x080fe400018f16ff */
[-C--:B------:R-:W-:Y:S02]  /*2930*/  LEA R28, P3, R32, R122.reuse, 0x2 ;  /* 0x0000007a201c7211 */ /* 0x080fe400078610ff */
[----:B------:R-:W-:Y:S01]  /*2940*/  LEA.HI.X.SX32 R35, R2, R3, 0x2, P1 ;  /* 0x0000000302237211 */ /* 0x000fe200008f16ff */
[----:B------:R-:W-:Y:S01]  /*2950*/  IMAD R2, R45, 0x4, R41 ;  /* 0x000000042d027824 */ /* 0x000fe200078e0229 */
[----:B------:R-:W-:-:S02]  /*2960*/  LEA R38, P1, R39, R122, 0x2 ;  /* 0x0000007a27267211 */ /* 0x000fc400078210ff */
[-C--:B------:R-:W-:Y:S01]  /*2970*/  LEA.HI.X.SX32 R29, R32, R3.reuse, 0x2, P3 ;  /* 0x00000003201d7211 */ /* 0x080fe200018f16ff */
[----:B------:R-:W-:Y:S01]  /*2980*/  IMAD R45, R45, 0x4, R2 ;  /* 0x000000042d2d7824 */ /* 0x000fe200078e0202 */
[-C--:B------:R-:W-:Y:S02]  /*2990*/  LEA R32, P3, R33, R122.reuse, 0x2 ;  /* 0x0000007a21207211 */ /* 0x080fe400078610ff */
[-C--:B------:R-:W-:Y:S02]  /*29a0*/  LEA.HI.X.SX32 R39, R39, R3.reuse, 0x2, P1 ;  /* 0x0000000327277211 */ /* 0x080fe400008f16ff */
[-C--:B------:R-:W-:Y:S02]  /*29b0*/  LEA R42, P1, R2, R122.reuse, 0x2 ;  /* 0x0000007a022a7211 */ /* 0x080fe400078210ff */
[----:B------:R-:W-:Y:S02]  /*29c0*/  LEA.HI.X.SX32 R33, R33, R3, 0x2, P3 ;  /* 0x0000000321217211 */ /* 0x000fe400018f16ff */
[----:B------:R-:W-:-:S02]  /*29d0*/  LEA R36, P3, R37, R122, 0x2 ;  /* 0x0000007a25247211 */ /* 0x000fc400078610ff */
[-C--:B------:R-:W-:Y:S01]  /*29e0*/  LEA.HI.X.SX32 R43, R2, R3.reuse, 0x2, P1 ;  /* 0x00000003022b7211 */ /* 0x080fe200008f16ff */
[----:B------:R-:W-:Y:S01]  /*29f0*/  IMAD.SHL.U32 R2, R12, 0x4, RZ ;  /* 0x000000040c027824 */ /* 0x000fe200078e00ff */
[CC--:B------:R-:W-:Y:S02]  /*2a00*/  LEA R86, P1, R44.reuse, R122.reuse, 0x2 ;  /* 0x0000007a2c567211 */ /* 0x0c0fe400078210ff */
[-C--:B------:R-:W-:Y:S02]  /*2a10*/  LEA.HI.X.SX32 R37, R37, R3.reuse, 0x2, P3 ;  /* 0x0000000325257211 */ /* 0x080fe400018f16ff */
[-C--:B------:R-:W-:Y:S02]  /*2a20*/  LEA R40, P3, R41, R122.reuse, 0x2 ;  /* 0x0000007a29287211 */ /* 0x080fe400078610ff */
[----:B------:R-:W-:Y:S02]  /*2a30*/  LEA.HI.X.SX32 R87, R44, R3, 0x2, P1 ;  /* 0x000000032c577211 */ /* 0x000fe400008f16ff */
[----:B------:R-:W-:-:S02]  /*2a40*/  LEA R44, P1, R45, R122, 0x2 ;  /* 0x0000007a2d2c7211 */ /* 0x000fc400078210ff */
[-C--:B------:R-:W-:Y:S02]  /*2a50*/  LEA.HI.X.SX32 R41, R41, R3.reuse, 0x2, P3 ;  /* 0x0000000329297211 */ /* 0x080fe400018f16ff */
[-C--:B------:R-:W-:Y:S02]  /*2a60*/  LEA R90, P3, R74, R122.reuse, 0x2 ;  /* 0x0000007a4a5a7211 */ /* 0x080fe400078610ff */
[-C--:B------:R-:W-:Y:S02]  /*2a70*/  LEA.HI.X.SX32 R45, R45, R3.reuse, 0x2, P1 ;  /* 0x000000032d2d7211 */ /* 0x080fe400008f16ff */
[-C--:B------:R-:W-:Y:S02]  /*2a80*/  LEA R6, P1, R48, R122.reuse, 0x2 ;  /* 0x0000007a30067211 */ /* 0x080fe400078210ff */
[----:B------:R-:W-:Y:S01]  /*2a90*/  LEA.HI.X.SX32 R91, R74, R3, 0x2, P3 ;  /* 0x000000034a5b7211 */ /* 0x000fe200018f16ff */
[----:B------:R-:W-:Y:S01]  /*2aa0*/  IMAD R74, R51, UR9, RZ ;  /* 0x00000009334a7c24 */ /* 0x000fe2000f8e02ff */
[----:B------:R-:W-:-:S02]  /*2ab0*/  LEA R8, P3, R70, R122, 0x2 ;  /* 0x0000007a46087211 */ /* 0x000fc400078610ff */
[-C--:B------:R-:W-:Y:S01]  /*2ac0*/  LEA.HI.X.SX32 R7, R48, R3.reuse, 0x2, P1 ;  /* 0x0000000330077211 */ /* 0x080fe200008f16ff */
[----:B------:R2:W-:Y:S01]  /*2ad0*/  STL.64 [R1+0x8], R90 ;  /* 0x0000085a01007387 */ /* 0x0005e20000100a00 */
[-C--:B------:R-:W-:Y:S01]  /*2ae0*/  LEA R4, P1, R46, R122.reuse, 0x2 ;  /* 0x0000007a2e047211 */ /* 0x080fe200078210ff */
[----:B------:R-:W-:Y:S01]  /*2af0*/  IMAD.SHL.U32 R48, R72, 0x4, RZ ;  /* 0x0000000448307824 */ /* 0x000fe200078e00ff */
[-C--:B------:R-:W-:Y:S01]  /*2b00*/  LEA.HI.X.SX32 R9, R70, R3.reuse, 0x2, P3 ;  /* 0x0000000346097211 */ /* 0x080fe200018f16ff */
[----:B------:R-:W-:Y:S01]  /*2b10*/  STL.64 [R1], R86 ;  /* 0x0000005601007387 */ /* 0x000fe20000100a00 */
[----:B-1----:R-:W-:Y:S01]  /*2b20*/  LOP3.LUT R71, R13, 0x180, RZ, 0xc0, !PT ;  /* 0x000001800d477812 */ /* 0x002fe200078ec0ff */
[----:B------:R-:W-:Y:S01]  /*2b30*/  IMAD R70, R50, UR9, RZ ;  /* 0x0000000932467c24 */ /* 0x000fe2000f8e02ff */
[----:B------:R-:W-:Y:S01]  /*2b40*/  LEA.HI.X.SX32 R5, R46, R3, 0x2, P1 ;  /* 0x000000032e057211 */ /* 0x000fe200008f16ff */
[----:B------:R1:W-:Y:S01]  /*2b50*/  STL [R1+0x1dc], R2 ;  /* 0x0001dc0201007387 */ /* 0x0003e20000100800 */
[----:B------:R-:W-:-:S02]  /*2b60*/  IADD3 R46, P1, PT, R11, R122, RZ ;  /* 0x0000007a0b2e7210 */ /* 0x000fc40007f3e0ff */
[----:B------:R-:W-:Y:S01]  /*2b70*/  SHF.R.U32.HI R123, RZ, 0x2, R71 ;  /* 0x00000002ff7b7819 */ /* 0x000fe20000011647 */
[----:B------:R-:W-:Y:S01]  /*2b80*/  STL.64 [R1+0x20], R8 ;  /* 0x0000200801007387 */ /* 0x000fe20000100a00 */
[----:B------:R-:W-:Y:S01]  /*2b90*/  IMAD R71, R47, UR9, RZ ;  /* 0x000000092f477c24 */ /* 0x000fe2000f8e02ff */
[----:B------:R-:W-:Y:S01]  /*2ba0*/  IADD3 R120, P3, PT, R2, UR22, RZ ;  /* 0x0000001602787c10 */ /* 0x000fe2000ff7e0ff */
[----:B--2---:R-:W-:Y:S01]  /*2bb0*/  IMAD R90, R58, UR9, RZ ;  /* 0x000000093a5a7c24 */ /* 0x004fe2000f8e02ff */
[----:B------:R2:W-:Y:S01]  /*2bc0*/  STL [R1+0x140], R11 ;  /* 0x0001400b01007387 */ /* 0x0005e20000100800 */
[----:B------:R-:W-:Y:S01]  /*2bd0*/  LEA.HI.X.SX32 R47, R68, R3, 0x2, P1 ;  /* 0x00000003442f7211 */ /* 0x000fe200008f16ff */
[----:B-1----:R-:W-:Y:S01]  /*2be0*/  IMAD.SHL.U32 R2, R78, 0x4, RZ ;  /* 0x000000044e027824 */ /* 0x002fe200078e00ff */
[----:B------:R-:W-:Y:S01]  /*2bf0*/  LEA.HI.X.SX32 R121, R12, UR23, 0x2, P3 ;  /* 0x000000170c797c11 */ /* 0x000fe200098f16ff */
[----:B------:R-:W-:Y:S01]  /*2c00*/  STL.64 [R1+0x18], R6 ;  /* 0x0000180601007387 */ /* 0x000fe20000100a00 */
[----:B------:R-:W-:Y:S01]  /*2c10*/  IMAD R68, R49, UR9, RZ ;  /* 0x0000000931447c24 */ /* 0x000fe2000f8e02ff */
[----:B------:R-:W-:Y:S01]  /*2c20*/  LEA R58, P3, R71, R120, 0x2 ;  /* 0x00000078473a7211 */ /* 0x000fe200078610ff */
[----:B------:R-:W-:Y:S01]  /*2c30*/  IMAD.SHL.U32 R12, R75, 0x4, RZ ;  /* 0x000000044b0c7824 */ /* 0x000fe200078e00ff */
[----:B------:R1:W-:Y:S01]  /*2c40*/  STL [R1+0x13c], R48 ;  /* 0x00013c3001007387 */ /* 0x0003e20000100800 */
[----:B--2---:R-:W-:Y:S01]  /*2c50*/  IMAD.SHL.U32 R11, R79, 0x4, RZ ;  /* 0x000000044f0b7824 */ /* 0x004fe200078e00ff */
[----:B------:R-:W-:-:S02]  /*2c60*/  LEA.HI.X.SX32 R59, R71, R121, 0x2, P3 ;  /* 0x00000079473b7211 */ /* 0x000fc400018f16ff */
[----:B------:R2:W-:Y:S01]  /*2c70*/  STL [R1+0x138], R2 ;  /* 0x0001380201007387 */ /* 0x0005e20000100800 */
[----:B------:R-:W-:-:S03]  /*2c80*/  LEA R62, P3, R70, R120, 0x2 ;  /* 0x00000078463e7211 */ /* 0x000fc600078610ff */
[----:B------:R3:W-:Y:S01]  /*2c90*/  STL [R1+0x134], R76 ;  /* 0x0001344c01007387 */ /* 0x0007e20000100800 */
[----:B-1----:R-:W-:-:S03]  /*2ca0*/  IADD3 R48, P1, PT, R48, R122, RZ ;  /* 0x0000007a30307210 */ /* 0x002fc60007f3e0ff */
[----:B------:R-:W-:Y:S01]  /*2cb0*/  STL.64 [R1+0x10], R4 ;  /* 0x0000100401007387 */ /* 0x000fe20000100a00 */
[-C--:B------:R-:W-:Y:S01]  /*2cc0*/  LEA.HI.X.SX32 R49, R72, R3.reuse, 0x2, P1 ;  /* 0x0000000348317211 */ /* 0x080fe200008f16ff */
[----:B------:R-:W-:Y:S01]  /*2cd0*/  IMAD R72, R52, UR9, RZ ;  /* 0x0000000934487c24 */ /* 0x000fe2000f8e02ff */
[-C--:B------:R-:W-:Y:S01]  /*2ce0*/  IADD3 R50, P1, PT, R2, R122.reuse, RZ ;  /* 0x0000007a02327210 */ /* 0x080fe20007f3e0ff */
[----:B------:R1:W-:Y:S01]  /*2cf0*/  STL [R1+0x130], R11 ;  /* 0x0001300b01007387 */ /* 0x0003e20000100800 */
[----:B--2---:R-:W-:Y:S02]  /*2d00*/  IMAD R2, R66, UR9, RZ ;  /* 0x0000000942027c24 */ /* 0x004fe4000f8e02ff */
[----:B------:R-:W-:Y:S01]  /*2d10*/  LEA.HI.X.SX32 R51, R78, R3, 0x2, P1 ;  /* 0x000000034e337211 */ /* 0x000fe200008f16ff */
[----:B------:R-:W-:Y:S01]  /*2d20*/  IMAD R78, R54, UR9, RZ ;  /* 0x00000009364e7c24 */ /* 0x000fe2000f8e02ff */
[----:B------:R-:W-:Y:S01]  /*2d30*/  IADD3 R52, P1, PT, R76, R122, RZ ;  /* 0x0000007a4c347210 */ /* 0x000fe20007f3e0ff */
[----:B------:R2:W-:Y:S01]  /*2d40*/  STL [R1+0x12c], R12 ;  /* 0x00012c0c01007387 */ /* 0x0005e20000100800 */
[----:B---3--:R-:W-:-:S02]  /*2d50*/  IMAD R76, R64, UR9, RZ ;  /* 0x00000009404c7c24 */ /* 0x008fc4000f8e02ff */
[-C--:B------:R-:W-:Y:S01]  /*2d60*/  LEA.HI.X.SX32 R53, R82, R3.reuse, 0x2, P1 ;  /* 0x0000000352357211 */ /* 0x080fe200008f16ff */
[----:B------:R-:W-:Y:S01]  /*2d70*/  STL [R1+0xc0], R71 ;  /* 0x0000c04701007387 */ /* 0x000fe20000100800 */
[-C--:B------:R-:W-:Y:S01]  /*2d80*/  IADD3 R54, P1, PT, R11, R122.reuse, RZ ;  /* 0x0000007a0b367210 */ /* 0x080fe20007f3e0ff */
[----:B-1----:R-:W-:Y:S02]  /*2d90*/  IMAD R11, R55, UR9, RZ ;  /* 0x00000009370b7c24 */ /* 0x002fe4000f8e02ff */
[----:B------:R1:W-:Y:S01]  /*2da0*/  STL [R1+0xbc], R67 ;  /* 0x0000bc4301007387 */ /* 0x0003e20000100800 */
[----:B------:R-:W-:Y:S01]  /*2db0*/  LEA.HI.X.SX32 R55, R79, R3, 0x2, P1 ;  /* 0x000000034f377211 */ /* 0x000fe200008f16ff */
[----:B------:R-:W-:Y:S01]  /*2dc0*/  IMAD R82, R63, UR9, RZ ;  /* 0x000000093f527c24 */ /* 0x000fe2000f8e02ff */
[----:B------:R-:W-:Y:S01]  /*2dd0*/  IADD3 R56, P1, PT, R12, R122, RZ ;  /* 0x0000007a0c387210 */ /* 0x000fe20007f3e0ff */
[----:B------:R3:W-:Y:S01]  /*2de0*/  STL [R1+0xb8], R70 ;  /* 0x0000b84601007387 */ /* 0x0007e20000100800 */
[----:B--2---:R-:W-:Y:S01]  /*2df0*/  IMAD R12, R60, UR9, RZ ;  /* 0x000000093c0c7c24 */ /* 0x004fe2000f8e02ff */
[----:B------:R-:W-:-:S02]  /*2e00*/  LEA.HI.X.SX32 R63, R70, R121, 0x2, P3 ;  /* 0x00000079463f7211 */ /* 0x000fc400018f16ff */
[----:B------:R-:W-:Y:S01]  /*2e10*/  LEA.HI.X.SX32 R57, R75, R3, 0x2, P1 ;  /* 0x000000034b397211 */ /* 0x000fe200008f16ff */
[----:B------:R-:W-:Y:S01]  /*2e20*/  STL [R1+0xb4], R68 ;  /* 0x0000b44401007387 */ /* 0x000fe20000100800 */
[CC--:B------:R-:W-:Y:S02]  /*2e30*/  LEA R60, P1, R67.reuse, R120.reuse, 0x2 ;  /* 0x00000078433c7211 */ /* 0x0c0fe400078210ff */
[-C--:B------:R-:W-:Y:S01]  /*2e40*/  LEA R66, P3, R2, R120.reuse, 0x2 ;  /* 0x0000007802427211 */ /* 0x080fe200078610ff */
[----:B------:R2:W-:Y:S01]  /*2e50*/  STL [R1+0xb0], R2 ;  /* 0x0000b00201007387 */ /* 0x0005e20000100800 */
[-C--:B------:R-:W-:Y:S02]  /*2e60*/  LEA.HI.X.SX32 R61, R67, R121.reuse, 0x2, P1 ;  /* 0x00000079433d7211 */ /* 0x080fe400008f16ff */
[----:B------:R-:W-:Y:S01]  /*2e70*/  LEA R64, P1, R68, R120, 0x2 ;  /* 0x0000007844407211 */ /* 0x000fe200078210ff */
[----:B------:R4:W-:Y:S01]  /*2e80*/  STL [R1+0xac], R72 ;  /* 0x0000ac4801007387 */ /* 0x0009e20000100800 */
[----:B-1----:R-:W-:-:S02]  /*2e90*/  LEA.HI.X.SX32 R67, R2, R121, 0x2, P3 ;  /* 0x0000007902437211 */ /* 0x002fc400018f16ff */
[-C--:B---3--:R-:W-:Y:S01]  /*2ea0*/  LEA R70, P3, R74, R120.reuse, 0x2 ;  /* 0x000000784a467211 */ /* 0x088fe200078610ff */
[----:B------:R1:W-:Y:S01]  /*2eb0*/  STL [R1+0xa8], R74 ;  /* 0x0000a84a01007387 */ /* 0x0003e20000100800 */
[-C--:B------:R-:W-:Y:S01]  /*2ec0*/  LEA.HI.X.SX32 R65, R68, R121.reuse, 0x2, P1 ;  /* 0x0000007944417211 */ /* 0x080fe200008f16ff */
[----:B--2---:R-:W-:Y:S01]  /*2ed0*/  IMAD R2, R69, UR9, RZ ;  /* 0x0000000945027c24 */ /* 0x004fe2000f8e02ff */
[-C--:B------:R-:W-:Y:S01]  /*2ee0*/  LEA R68, P1, R72, R120.reuse, 0x2 ;  /* 0x0000007848447211 */ /* 0x080fe200078210ff */
[----:B------:R-:W-:Y:S01]  /*2ef0*/  STL [R1+0xa4], R76 ;  /* 0x0000a44c01007387 */ /* 0x000fe20000100800 */
[-C--:B------:R-:W-:Y:S02]  /*2f00*/  LEA.HI.X.SX32 R71, R74, R121.reuse, 0x2, P3 ;  /* 0x000000794a477211 */ /* 0x080fe400018f16ff */
[----:B------:R-:W-:Y:S01]  /*2f10*/  LEA.HI.X.SX32 R69, R72, R121, 0x2, P1 ;  /* 0x0000007948457211 */ /* 0x000fe200008f16ff */
[----:B------:R2:W-:Y:S01]  /*2f20*/  STL [R1+0xa0], R78 ;  /* 0x0000a04e01007387 */ /* 0x0005e20000100800 */
[----:B----4-:R-:W-:-:S02]  /*2f30*/  LEA R72, P1, R76, R120, 0x2 ;  /* 0x000000784c487211 */ /* 0x010fc400078210ff */
[CC--:B-1----:R-:W-:Y:S01]  /*2f40*/  LEA R74, P3, R78.reuse, R120.reuse, 0x2 ;  /* 0x000000784e4a7211 */ /* 0x0c2fe200078610ff */
[----:B------:R-:W-:Y:S03]  /*2f50*/  STL [R1+0x9c], R80 ;  /* 0x00009c5001007387 */ /* 0x000fe60000100800 */
[----:B------:R-:W-:Y:S01]  /*2f60*/  LEA.HI.X.SX32 R75, R78, R121, 0x2, P3 ;  /* 0x000000794e4b7211 */ /* 0x000fe200018f16ff */
[----:B------:R1:W-:Y:S01]  /*2f70*/  STL [R1+0x98], R82 ;  /* 0x0000985201007387 */ /* 0x0003e20000100800 */
[----:B--2---:R-:W-:-:S03]  /*2f80*/  LEA R78, P3, R82, R120, 0x2 ;  /* 0x00000078524e7211 */ /* 0x004fc600078610ff */
[----:B------:R-:W-:Y:S01]  /*2f90*/  STL [R1+0x94], R84 ;  /* 0x0000945401007387 */ /* 0x000fe20000100800 */
[----:B------:R-:W-:-:S03]  /*2fa0*/  LEA.HI.X.SX32 R79, R82, R121, 0x2, P3 ;  /* 0x00000079524f7211 */ /* 0x000fc600018f16ff */
[----:B------:R2:W-:Y:S01]  /*2fb0*/  STL [R1+0x90], R11 ;  /* 0x0000900b01007387 */ /* 0x0005e20000100800 */
[----:B-1----:R-:W-:-:S03]  /*2fc0*/  LEA R82, P3, R11, R120, 0x2 ;  /* 0x000000780b527211 */ /* 0x002fc600078610ff */
[----:B------:R-:W-:Y:S01]  /*2fd0*/  STL [R1+0x8c], R88 ;  /* 0x00008c5801007387 */ /* 0x000fe20000100800 */
[----:B------:R-:W-:-:S03]  /*2fe0*/  LEA.HI.X.SX32 R83, R11, R121, 0x2, P3 ;  /* 0x000000790b537211 */ /* 0x000fc600018f16ff */
[----:B------:R1:W-:Y:S01]  /*2ff0*/  STL [R1+0x88], R90 ;  /* 0x0000885a01007387 */ /* 0x0003e20000100800 */
[C---:B------:R-:W-:Y:S01]  /*3000*/  LEA R86, P3, R90.reuse, R120, 0x2 ;  /* 0x000000785a567211 */ /* 0x040fe200078610ff */
[----:B--2---:R-:W-:Y:S02]  /*3010*/  IMAD R11, R85, UR9, RZ ;  /* 0x00000009550b7c24 */ /* 0x004fe4000f8e02ff */
[----:B------:R-:W-:Y:S01]  /*3020*/  STL [R1+0x84], R92 ;  /* 0x0000845c01007387 */ /* 0x000fe20000100800 */
[----:B------:R-:W-:-:S03]  /*3030*/  LEA.HI.X.SX32 R87, R90, R121, 0x2, P3 ;  /* 0x000000795a577211 */ /* 0x000fc600018f16ff */
[----:B------:R2:W-:Y:S01]  /*3040*/  STL [R1+0x80], R12 ;  /* 0x0000800c01007387 */ /* 0x0005e20000100800 */
[----:B-1----:R-:W-:-:S03]  /*3050*/  LEA R90, P3, R12, R120, 0x2 ;  /* 0x000000780c5a7211 */ /* 0x002fc600078610ff */
[----:B------:R-:W-:Y:S01]  /*3060*/  STL [R1+0x7c], R96 ;  /* 0x00007c6001007387 */ /* 0x000fe20000100800 */
[----:B------:R-:W-:-:S03]  /*3070*/  LEA.HI.X.SX32 R91, R12, R121, 0x2, P3 ;  /* 0x000000790c5b7211 */ /* 0x000fc600018f16ff */
[----:B------:R1:W-:Y:S01]  /*3080*/  STL.64 [R1+0x210], R60 ;  /* 0x0002103c01007387 */ /* 0x0003e20000100a00 */
[C---:B------:R-:W-:Y:S01]  /*3090*/  LEA R94, P3, R98.reuse, R120, 0x2 ;  /* 0x00000078625e7211 */ /* 0x040fe200078610ff */
[----:B--2---:R-:W-:Y:S02]  /*30a0*/  IMAD R12, R93, UR9, RZ ;  /* 0x000000095d0c7c24 */ /* 0x004fe4000f8e02ff */
[----:B------:R2:W-:Y:S01]  /*30b0*/  STL [R1+0x78], R98 ;  /* 0x0000786201007387 */ /* 0x0005e20000100800 */
[----:B------:R-:W-:-:S03]  /*30c0*/  LEA.HI.X.SX32 R95, R98, R121, 0x2, P3 ;  /* 0x00000079625f7211 */ /* 0x000fc600018f16ff */
[----:B------:R3:W-:Y:S01]  /*30d0*/  STL.64 [R1+0x218], R62 ;  /* 0x0002183e01007387 */ /* 0x0007e20000100a00 */
[----:B-1----:R-:W-:-:S03]  /*30e0*/  IMAD R61, R81, UR9, RZ ;  /* 0x00000009513d7c24 */ /* 0x002fc6000f8e02ff */
[----:B------:R-:W-:Y:S01]  /*30f0*/  STL [R1+0x74], R100 ;  /* 0x0000746401007387 */ /* 0x000fe20000100800 */
[----:B------:R-:W-:Y:S01]  /*3100*/  IMAD R60, R89, UR9, RZ ;  /* 0x00000009593c7c24 */ /* 0x000fe2000f8e02ff */
[CC--:B--2---:R-:W-:Y:S02]  /*3110*/  LEA R98, P3, R2.reuse, R120.reuse, 0x2 ;  /* 0x0000007802627211 */ /* 0x0c4fe400078610ff */
[----:B------:R1:W-:Y:S02]  /*3120*/  STL [R1+0x70], R2 ;  /* 0x0000700201007387 */ /* 0x0003e40000100800 */
[-C--:B------:R-:W-:Y:S01]  /*3130*/  LEA.HI.X.SX32 R99, R2, R121.reuse, 0x2, P3 ;  /* 0x0000007902637211 */ /* 0x080fe200018f16ff */
[----:B---3--:R-:W-:Y:S01]  /*3140*/  IMAD R63, R73, UR9, RZ ;  /* 0x00000009493f7c24 */ /* 0x008fe2000f8e02ff */
[----:B------:R-:W-:Y:S01]  /*3150*/  LEA.HI.X.SX32 R73, R76, R121, 0x2, P1 ;  /* 0x000000794c497211 */ /* 0x000fe200008f16ff */
[----:B------:R-:W-:Y:S01]  /*3160*/  IMAD R62, R77, UR9, RZ ;  /* 0x000000094d3e7c24 */ /* 0x000fe2000f8e02ff */
[----:B------:R-:W-:-:S02]  /*3170*/  LEA R76, P1, R80, R120, 0x2 ;  /* 0x00000078504c7211 */ /* 0x000fc400078210ff */
[----:B------:R-:W-:Y:S02]  /*3180*/  STL [R1+0x6c], R63 ;  /* 0x00006c3f01007387 */ /* 0x000fe40000100800 */
[-C--:B------:R-:W-:Y:S01]  /*3190*/  LEA.HI.X.SX32 R77, R80, R121.reuse, 0x2, P1 ;  /* 0x00000079504d7211 */ /* 0x080fe200008f16ff */
[----:B-1----:R-:W-:Y:S01]  /*31a0*/  IMAD R2, R101, UR9, RZ ;  /* 0x0000000965027c24 */ /* 0x002fe2000f8e02ff */
[-C--:B------:R-:W-:Y:S01]  /*31b0*/  LEA R80, P1, R84, R120.reuse, 0x2 ;  /* 0x0000007854507211 */ /* 0x080fe200078210ff */
[----:B------:R-:W-:Y:S01]  /*31c0*/  STL [R1+0x68], R62 ;  /* 0x0000683e01007387 */ /* 0x000fe20000100800 */
[-C--:B------:R-:W-:Y:S02]  /*31d0*/  LEA R102, P3, R62, R120.reuse, 0x2 ;  /* 0x000000783e667211 */ /* 0x080fe400078610ff */
[----:B------:R-:W-:Y:S01]  /*31e0*/  LEA.HI.X.SX32 R81, R84, R121, 0x2, P1 ;  /* 0x0000007954517211 */ /* 0x000fe200008f16ff */
[----:B------:R-:W-:Y:S01]  /*31f0*/  STL [R1+0x64], R61 ;  /* 0x0000643d01007387 */ /* 0x000fe20000100800 */
[----:B------:R-:W-:-:S02]  /*3200*/  LEA R84, P1, R88, R120, 0x2 ;  /* 0x0000007858547211 */ /* 0x000fc400078210ff */
[-C--:B------:R-:W-:Y:S01]  /*3210*/  LEA.HI.X.SX32 R103, R62, R121.reuse, 0x2, P3 ;  /* 0x000000793e677211 */ /* 0x080fe200018f16ff */
[----:B------:R1:W-:Y:S01]  /*3220*/  STL [R1+0x60], R11 ;  /* 0x0000600b01007387 */ /* 0x0003e20000100800 */
[-C--:B------:R-:W-:Y:S02]  /*3230*/  LEA.HI.X.SX32 R85, R88, R121.reuse, 0x2, P1 ;  /* 0x0000007958557211 */ /* 0x080fe400008f16ff */
[CC--:B------:R-:W-:Y:S01]  /*3240*/  LEA R88, P1, R92.reuse, R120.reuse, 0x2 ;  /* 0x000000785c587211 */ /* 0x0c0fe200078210ff */
[----:B------:R-:W-:Y:S01]  /*3250*/  STL [R1+0x5c], R60 ;  /* 0x00005c3c01007387 */ /* 0x000fe20000100800 */
[-C--:B------:R-:W-:Y:S02]  /*3260*/  LEA R106, P3, R11, R120.reuse, 0x2 ;  /* 0x000000780b6a7211 */ /* 0x080fe400078610ff */
[----:B------:R-:W-:Y:S01]  /*3270*/  LEA.HI.X.SX32 R89, R92, R121, 0x2, P1 ;  /* 0x000000795c597211 */ /* 0x000fe200008f16ff */
[----:B------:R2:W-:Y:S01]  /*3280*/  STL [R1+0x58], R12 ;  /* 0x0000580c01007387 */ /* 0x0005e20000100800 */
[----:B------:R-:W-:-:S02]  /*3290*/  LEA R92, P1, R96, R120, 0x2 ;  /* 0x00000078605c7211 */ /* 0x000fc400078210ff */
[-C--:B------:R-:W-:Y:S01]  /*32a0*/  LEA.HI.X.SX32 R107, R11, R121.reuse, 0x2, P3 ;  /* 0x000000790b6b7211 */ /* 0x080fe200018f16ff */
[----:B------:R-:W-:Y:S01]  /*32b0*/  STL [R1+0x54], R116 ;  /* 0x0000547401007387 */ /* 0x000fe20000100800 */
[-C--:B------:R-:W-:Y:S02]  /*32c0*/  LEA.HI.X.SX32 R93, R96, R121.reuse, 0x2, P1 ;  /* 0x00000079605d7211 */ /* 0x080fe400008f16ff */
[-C--:B------:R-:W-:Y:S01]  /*32d0*/  LEA R96, P1, R100, R120.reuse, 0x2 ;  /* 0x0000007864607211 */ /* 0x080fe200078210ff */
[----:B-1----:R-:W-:Y:S01]  /*32e0*/  IMAD R11, R109, UR9, RZ ;  /* 0x000000096d0b7c24 */ /* 0x002fe2000f8e02ff */
[-C--:B------:R-:W-:Y:S01]  /*32f0*/  LEA R110, P3, R12, R120.reuse, 0x2 ;  /* 0x000000780c6e7211 */ /* 0x080fe200078610ff */
[----:B------:R1:W-:Y:S01]  /*3300*/  STL [R1+0x50], R2 ;  /* 0x0000500201007387 */ /* 0x0003e20000100800 */
[-C--:B------:R-:W-:Y:S02]  /*3310*/  LEA.HI.X.SX32 R97, R100, R121.reuse, 0x2, P1 ;  /* 0x0000007964617211 */ /* 0x080fe400008f16ff */
[C---:B------:R-:W-:Y:S01]  /*3320*/  LEA R100, P1, R63.reuse, R120, 0x2 ;  /* 0x000000783f647211 */ /* 0x040fe200078210ff */
[----:B------:R3:W-:Y:S03]  /*3330*/  STL [R1+0x4c], R118 ;  /* 0x00004c7601007387 */ /* 0x0007e60000100800 */
[----:B------:R-:W-:-:S02]  /*3340*/  LEA.HI.X.SX32 R101, R63, R121, 0x2, P1 ;  /* 0x000000793f657211 */ /* 0x000fc400008f16ff */
[CC--:B------:R-:W-:Y:S01]  /*3350*/  LEA R104, P1, R61.reuse, R120.reuse, 0x2 ;  /* 0x000000783d687211 */ /* 0x0c0fe200078210ff */
[----:B------:R-:W4:Y:S01]  /*3360*/  LDL.LU.64 R62, [R1+0x8] ;  /* 0x00000800013e7983 */ /* 0x000f220000300a00 */
[-C--:B------:R-:W-:Y:S02]  /*3370*/  LEA.HI.X.SX32 R111, R12, R121.reuse, 0x2, P3 ;  /* 0x000000790c6f7211 */ /* 0x080fe400018f16ff */
[-C--:B------:R-:W-:Y:S02]  /*3380*/  LEA.HI.X.SX32 R105, R61, R121.reuse, 0x2, P1 ;  /* 0x000000793d697211 */ /* 0x080fe400008f16ff */
[-C--:B------:R-:W-:Y:S01]  /*3390*/  LEA R108, P1, R60, R120.reuse, 0x2 ;  /* 0x000000783c6c7211 */ /* 0x080fe200078210ff */
[----:B--2---:R-:W-:Y:S01]  /*33a0*/  IMAD R12, R113, UR9, RZ ;  /* 0x00000009710c7c24 */ /* 0x004fe2000f8e02ff */
[----:B------:R-:W-:Y:S02]  /*33b0*/  LEA R114, P3, R2, R120, 0x2 ;  /* 0x0000007802727211 */ /* 0x000fe400078610ff */
[----:B------:R-:W-:-:S02]  /*33c0*/  LEA.HI.X.SX32 R109, R60, R121, 0x2, P1 ;  /* 0x000000793c6d7211 */ /* 0x000fc400008f16ff */
[----:B------:R-:W2:Y:S01]  /*33d0*/  LDL.LU.64 R60, [R1] ;  /* 0x00000000013c7983 */ /* 0x000ea20000300a00 */
[----:B------:R-:W-:Y:S02]  /*33e0*/  LEA.HI.X.SX32 R115, R2, R121, 0x2, P3 ;  /* 0x0000007902737211 */ /* 0x000fe400018f16ff */
[----:B-1----:R-:W-:Y:S01]  /*33f0*/  LOP3.LUT R2, R0, 0x14, RZ, 0xfc, !PT ;  /* 0x0000001400027812 */ /* 0x002fe200078efcff */
[----:B------:R1:W-:Y:S04]  /*3400*/  STL [R1+0x48], R11 ;  /* 0x0000480b01007387 */ /* 0x0003e80000100800 */
[----:B------:R1:W-:Y:S04]  /*3410*/  STL [R1+0x44], R12 ;  /* 0x0000440c01007387 */ /* 0x0003e80000100800 */
[----:B------:R-:W2:Y:S01]  /*3420*/  LDL R0, [R1+0x28] ;  /* 0x0000280001007983 */ /* 0x000ea20000100800 */
[----:B------:R-:W-:Y:S01]  /*3430*/  LEA R112, P1, R116, R120, 0x2 ;  /* 0x0000007874707211 */ /* 0x000fe200078210ff */
[----:B------:R-:W-:-:S03]  /*3440*/  IMAD.MOV.U32 R117, RZ, RZ, R118 ;  /* 0x000000ffff757224 */ /* 0x000fc600078e0076 */
[-C--:B------:R-:W-:Y:S02]  /*3450*/  LEA.HI.X.SX32 R113, R116, R121.reuse, 0x2, P1 ;  /* 0x0000007974717211 */ /* 0x080fe400008f16ff */
[-C--:B------:R-:W-:Y:S02]  /*3460*/  LEA R116, P1, R118, R120.reuse, 0x2 ;  /* 0x0000007876747211 */ /* 0x080fe400078210ff */
[-C--:B---3--:R-:W-:Y:S02]  /*3470*/  LEA R118, P3, R11, R120.reuse, 0x2 ;  /* 0x000000780b767211 */ /* 0x088fe400078610ff */
[-C--:B------:R-:W-:Y:S02]  /*3480*/  LEA.HI.X.SX32 R117, R117, R121.reuse, 0x2, P1 ;  /* 0x0000007975757211 */ /* 0x080fe400008f16ff */
[----:B------:R-:W-:Y:S02]  /*3490*/  LEA R120, P1, R12, R120, 0x2 ;  /* 0x000000780c787211 */ /* 0x000fe400078210ff */
[----:B------:R-:W-:-:S02]  /*34a0*/  LEA.HI.X.SX32 R119, R11, R121, 0x2, P3 ;  /* 0x000000790b777211 */ /* 0x000fc400018f16ff */
[----:B------:R-:W-:Y:S01]  /*34b0*/  ISETP.GE.AND P3, PT, R125, UR8, PT ;  /* 0x000000087d007c0c */ /* 0x000fe2000bf66270 */
[----:B------:R-:W-:Y:S01]  /*34c0*/  ULEA UR7, UR7, UR4, 0x18 ;  /* 0x0000000407077291 */ /* 0x000fe2000f8ec0ff */
[----:B------:R-:W-:Y:S01]  /*34d0*/  LEA.HI.X.SX32 R121, R12, R121, 0x2, P1 ;  /* 0x000000790c797211 */ /* 0x000fe200008f16ff */
[----:B-1----:R-:W3:Y:S01]  /*34e0*/  LDL.LU R11, [R1+0x238] ;  /* 0x00023800010b7983 */ /* 0x002ee20000300800 */
[----:B------:R-:W-:Y:S01]  /*34f0*/  ISETP.GE.AND P1, PT, R2, UR8, PT ;  /* 0x0000000802007c0c */ /* 0x000fe2000bf26270 */
[----:B------:R-:W-:Y:S01]  /*3500*/  IMAD.SHL.U32 R2, R13, 0x4, RZ ;  /* 0x000000040d027824 */ /* 0x000fe200078e00ff */
[----:B------:R-:W-:-:S04]  /*3510*/  SEL R12, R124, RZ, !P3 ;  /* 0x000000ff7c0c7207 */ /* 0x000fc80005800000 */
[----:B------:R-:W-:Y:S01]  /*3520*/  LOP3.LUT R2, R123, 0x7fc, R2, 0x78, !PT ;  /* 0x000007fc7b027812 */ /* 0x000fe200078e7802 */
[----:B--2---:R-:W-:-:S05]  /*3530*/  IMAD.SHL.U32 R125, R0, 0x4, RZ ;  /* 0x00000004007d7824 */ /* 0x004fca00078e00ff */
[----:B------:R-:W-:-:S04]  /*3540*/  IADD3 R122, P3, PT, R125, R122, RZ ;  /* 0x0000007a7d7a7210 */ /* 0x000fc80007f7e0ff */
[----:B------:R-:W-:Y:S02]  /*3550*/  LEA.HI.X.SX32 R123, R0, R3, 0x2, P3 ;  /* 0x00000003007b7211 */ /* 0x000fe400018f16ff */
[----:B------:R-:W-:Y:S01]  /*3560*/  ISETP.NE.U32.AND P3, PT, R12, RZ, PT ;  /* 0x000000ff0c00720c */ /* 0x000fe20003f65070 */
[----:B------:R-:W-:Y:S01]  /*3570*/  VIADD R3, R2, UR7 ;  /* 0x0000000702037c36 */ /* 0x000fe20008000000 */
[----:B------:R1:W-:Y:S04]  /*3580*/  STL [R1+0x128], R125 ;  /* 0x0001287d01007387 */ /* 0x0003e80000100800 */
[----:B------:R-:W-:Y:S01]  /*3590*/  @!PT LDS RZ, [RZ] ;  /* 0x00000000fffff984 */ /* 0x000fe20000000800 */
[----:B------:R-:W-:Y:S01]  /*35a0*/  @!PT LDS RZ, [RZ] ;  /* 0x00000000fffff984 */ /* 0x000fe20000000800 */
[----:B------:R-:W-:Y:S01]  /*35b0*/  @!PT LDS RZ, [RZ] ;  /* 0x00000000fffff984 */ /* 0x000fe20000000800 */
[----:B----4-:R-:W-:Y:S04]  /*35c0*/  LDGSTS.E [R3], desc[UR16][R62.64], P0 ;  /* 0x000000003e037fae */ /* 0x010fe800081a1010 */
[----:B------:R-:W-:Y:S04]  /*35d0*/  LDGSTS.E [R3+0x800], desc[UR16][R60.64], P4 ;  /* 0x008000003c037fae */ /* 0x000fe8000a1a1010 */
[----:B------:R-:W-:Y:S04]  /*35e0*/  LDGSTS.E [R3+0x1000], desc[UR16][R8.64], P5 ;  /* 0x0100000008037fae */ /* 0x000fe8000a9a1010 */
[----:B------:R-:W-:Y:S04]  /*35f0*/  LDGSTS.E [R3+0x1800], desc[UR16][R6.64], P2 ;  /* 0x0180000006037fae */ /* 0x000fe800091a1010 */
[----:B------:R-:W-:Y:S04]  /*3600*/  LDGSTS.E [R3+0x2000], desc[UR16][R4.64], P3 ;  /* 0x0200000004037fae */ /* 0x000fe800099a1010 */
[----:B------:R-:W2:Y:S04]  /*3610*/  LDL.LU.64 R8, [R1+0x230] ;  /* 0x0002300001087983 */ /* 0x000ea80000300a00 */
[----:B------:R-:W4:Y:S04]  /*3620*/  LDL.LU.64 R6, [R1+0x228] ;  /* 0x0002280001067983 */ /* 0x000f280000300a00 */
[----:B------:R-:W2:Y:S01]  /*3630*/  LDL.LU.64 R4, [R1+0x220] ;  /* 0x0002200001047983 */ /* 0x000ea20000300a00 */
[----:B------:R-:W3:Y:S01]  /*3640*/  S2R R0, SR_TID.X ;  /* 0x0000000000007919 */ /* 0x000ee20000002100 */
[----:B-1----:R-:W-:-:S04]  /*3650*/  SEL R125, R124, RZ, !P1 ;  /* 0x000000ff7c7d7207 */ /* 0x002fc80004800000 */
[----:B------:R-:W-:Y:S01]  /*3660*/  ISETP.NE.U32.AND P1, PT, R125, RZ, PT ;  /* 0x000000ff7d00720c */ /* 0x000fe20003f25070 */
[----:B------:R1:W-:Y:S01]  /*3670*/  STL [R1+0x200], R47 ;  /* 0x0002002f01007387 */ /* 0x0003e20000100800 */
[----:B---3--:R-:W-:-:S11]  /*3680*/  SHF.R.U32.HI R0, RZ, 0x7, R0 ;  /* 0x00000007ff007819 */ /* 0x008fd60000011600 */
[----:B------:R1:W-:Y:S01]  /*3690*/  LDGSTS.E [R3+0x2800], desc[UR16][R46.64], P1 ;  /* 0x028000002e037fae */ /* 0x0003e200089a1010 */
[----:B------:R-:W-:-:S04]  /*36a0*/  SGXT.U32 R0, R0, 0x2 ;  /* 0x000000020000781a */ /* 0x000fc80000000000 */
[C---:B------:R-:W-:Y:S02]  /*36b0*/  LOP3.LUT R125, R0.reuse, 0x18, RZ, 0xfc, !PT ;  /* 0x00000018007d7812 */ /* 0x040fe400078efcff */
[----:B------:R-:W-:Y:S02]  /*36c0*/  LOP3.LUT R2, R0, 0x1c, RZ, 0xfc, !PT ;  /* 0x0000001c00027812 */ /* 0x000fe400078efcff */
[----:B------:R-:W-:Y:S02]  /*36d0*/  ISETP.GE.AND P0, PT, R125, UR8, PT ;  /* 0x000000087d007c0c */ /* 0x000fe4000bf06270 */
[----:B------:R-:W-:Y:S02]  /*36e0*/  ISETP.GE.AND P4, PT, R2, UR8, PT ;  /* 0x0000000802007c0c */ /* 0x000fe4000bf86270 */
[C---:B------:R-:W-:Y:S02]  /*36f0*/  LOP3.LUT R2, R0.reuse, 0x24, RZ, 0xfc, !PT ;  /* 0x0000002400027812 */ /* 0x040fe400078efcff */
[----:B------:R-:W-:-:S02]  /*3700*/  LOP3.LUT R12, R0, 0x20, RZ, 0xfc, !PT ;  /* 0x00000020000c7812 */ /* 0x000fc400078efcff */
[----:B------:R-:W-:Y:S02]  /*3710*/  SEL R125, R124, RZ, !P0 ;  /* 0x000000ff7c7d7207 */ /* 0x000fe40004000000 */
[----:B------:R-:W-:Y:S02]  /*3720*/  ISETP.GE.AND P5, PT, R2, UR8, PT ;  /* 0x0000000802007c0c */ /* 0x000fe4000bfa6270 */
[----:B------:R-:W-:Y:S02]  /*3730*/  ISETP.GE.AND P0, PT, R12, UR8, PT ;  /* 0x000000080c007c0c */ /* 0x000fe4000bf06270 */
[C---:B------:R-:W-:Y:S02]  /*3740*/  SEL R12, R124.reuse, RZ, !P4 ;  /* 0x000000ff7c0c7207 */ /* 0x040fe40006000000 */
[----:B------:R-:W-:Y:S02]  /*3750*/  ISETP.NE.U32.AND P4, PT, R125, RZ, PT ;  /* 0x000000ff7d00720c */ /* 0x000fe40003f85070 */
[----:B------:R-:W-:-:S02]  /*3760*/  SEL R125, R124, RZ, !P5 ;  /* 0x000000ff7c7d7207 */ /* 0x000fc40006800000 */
[----:B------:R-:W-:Y:S02]  /*3770*/  SEL R2, R124, RZ, !P0 ;  /* 0x000000ff7c027207 */ /* 0x000fe40004000000 */
[----:B------:R-:W-:Y:S02]  /*3780*/  ISETP.NE.U32.AND P5, PT, R125, RZ, PT ;  /* 0x000000ff7d00720c */ /* 0x000fe40003fa5070 */
[----:B------:R-:W-:Y:S02]  /*3790*/  LOP3.LUT R125, R0, 0x28, RZ, 0xfc, !PT ;  /* 0x00000028007d7812 */ /* 0x000fe400078efcff */
[----:B------:R-:W-:Y:S02]  /*37a0*/  ISETP.NE.U32.AND P0, PT, R12, RZ, PT ;  /* 0x000000ff0c00720c */ /* 0x000fe40003f05070 */
[----:B------:R-:W-:Y:S01]  /*37b0*/  ISETP.NE.U32.AND P2, PT, R2, RZ, PT ;  /* 0x000000ff0200720c */ /* 0x000fe20003f45070 */
[----:B------:R3:W-:Y:S01]  /*37c0*/  LDGSTS.E [R3+0x3000], desc[UR16][R48.64], P4 ;  /* 0x0300000030037fae */ /* 0x0007e2000a1a1010 */
[----:B------:R-:W-:-:S02]  /*37d0*/  ISETP.GE.AND P3, PT, R125, UR8, PT ;  /* 0x000000087d007c0c */ /* 0x000fc4000bf66270 */
[C---:B------:R-:W-:Y:S02]  /*37e0*/  LOP3.LUT R2, R0.reuse, 0x2c, RZ, 0xfc, !PT ;  /* 0x0000002c00027812 */ /* 0x040fe400078efcff */
[----:B------:R-:W-:Y:S02]  /*37f0*/  LOP3.LUT R12, R0, 0x30, RZ, 0xfc, !PT ;  /* 0x00000030000c7812 */ /* 0x000fe400078efcff */
[----:B------:R-:W-:Y:S02]  /*3800*/  SEL R125, R124, RZ, !P3 ;  /* 0x000000ff7c7d7207 */ /* 0x000fe40005800000 */
[----:B------:R-:W-:Y:S01]  /*3810*/  ISETP.GE.AND P1, PT, R2, UR8, PT ;  /* 0x0000000802007c0c */ /* 0x000fe2000bf26270 */
[----:B------:R3:W-:Y:S01]  /*3820*/  STL.64 [R1+0x208], R48 ;  /* 0x0002083001007387 */ /* 0x0007e20000100a00 */
[----:B------:R-:W-:Y:S02]  /*3830*/  ISETP.GE.AND P3, PT, R12, UR8, PT ;  /* 0x000000080c007c0c */ /* 0x000fe4000bf66270 */
[----:B------:R-:W-:Y:S01]  /*3840*/  LOP3.LUT R2, R0, 0x34, RZ, 0xfc, !PT ;  /* 0x0000003400027812 */ /* 0x000fe200078efcff */
[----:B------:R-:W-:Y:S01]  /*3850*/  LDGSTS.E [R3+0x3800], desc[UR16][R50.64], P0 ;  /* 0x0380000032037fae */ /* 0x000fe200081a1010 */
[----:B------:R-:W-:-:S02]  /*3860*/  SEL R12, R124, RZ, !P3 ;  /* 0x000000ff7c0c7207 */ /* 0x000fc40005800000 */
[----:B------:R-:W-:Y:S01]  /*3870*/  ISETP.GE.AND P4, PT, R2, UR8, PT ;  /* 0x0000000802007c0c */ /* 0x000fe2000bf86270 */
[----:B------:R-:W-:Y:S01]  /*3880*/  LDGSTS.E [R3+0x4000], desc[UR16][R52.64], P2 ;  /* 0x0400000034037fae */ /* 0x000fe200091a1010 */
[----:B-1----:R-:W-:Y:S02]  /*3890*/  SEL R47, R124, RZ, !P1 ;  /* 0x000000ff7c2f7207 */ /* 0x002fe40004800000 */
[----:B------:R-:W-:Y:S01]  /*38a0*/  ISETP.NE.U32.AND P1, PT, R125, RZ, PT ;  /* 0x000000ff7d00720c */ /* 0x000fe20003f25070 */
[----:B------:R-:W-:Y:S01]  /*38b0*/  LDGSTS.E [R3+0x4800], desc[UR16][R54.64], P5 ;  /* 0x0480000036037fae */ /* 0x000fe2000a9a1010 */
[----:B---3--:R-:W-:Y:S02]  /*38c0*/  LOP3.LUT R48, R0, 0x38, RZ, 0xfc, !PT ;  /* 0x0000003800307812 */ /* 0x008fe400078efcff */
[----:B------:R-:W-:Y:S02]  /*38d0*/  ISETP.NE.U32.AND P0, PT, R12, RZ, PT ;  /* 0x000000ff0c00720c */ /* 0x000fe40003f05070 */
[----:B------:R-:W-:-:S02]  /*38e0*/  SEL R125, R124, RZ, !P4 ;  /* 0x000000ff7c7d7207 */ /* 0x000fc40006000000 */
[----:B------:R-:W-:Y:S02]  /*38f0*/  LOP3.LUT R12, R0, 0x3c, RZ, 0xfc, !PT ;  /* 0x0000003c000c7812 */ /* 0x000fe400078efcff */
[----:B------:R-:W-:Y:S02]  /*3900*/  ISETP.NE.U32.AND P3, PT, R47, RZ, PT ;  /* 0x000000ff2f00720c */ /* 0x000fe40003f65070 */
[----:B------:R-:W-:Y:S01]  /*3910*/  ISETP.GE.AND P2, PT, R48, UR8, PT ;  /* 0x0000000830007c0c */ /* 0x000fe2000bf46270 */
[----:B------:R-:W-:Y:S01]  /*3920*/  LDGSTS.E [R3+0x5000], desc[UR16][R56.64], P1 ;  /* 0x0500000038037fae */ /* 0x000fe200089a1010 */
[----:B------:R-:W-:Y:S02]  /*3930*/  LOP3.LUT R47, R0, 0x40, RZ, 0xfc, !PT ;  /* 0x00000040002f7812 */ /* 0x000fe400078efcff */
[----:B------:R-:W-:Y:S02]  /*3940*/  ISETP.NE.U32.AND P4, PT, R125, RZ, PT ;  /* 0x000000ff7d00720c */ /* 0x000fe40003f85070 */
[----:B------:R-:W-:-:S02]  /*3950*/  ISETP.GE.AND P5, PT, R12, UR8, PT ;  /* 0x000000080c007c0c */ /* 0x000fc4000bfa6270 */
[----:B------:R-:W-:Y:S02]  /*3960*/  LOP3.LUT R12, R0, 0x44, RZ, 0xfc, !PT ;  /* 0x00000044000c7812 */ /* 0x000fe400078efcff */
[C---:B------:R-:W-:Y:S01]  /*3970*/  SEL R125, R124.reuse, RZ, !P2 ;  /* 0x000000ff7c7d7207 */ /* 0x040fe20005000000 */
[----:B------:R-:W-:Y:S01]  /*3980*/  LDGSTS.E [R3+0x5800], desc[UR16][R122.64], P3 ;  /* 0x058000007a037fae */ /* 0x000fe200099a1010 */
[----:B------:R-:W-:Y:S02]  /*3990*/  ISETP.GE.AND P2, PT, R47, UR8, PT ;  /* 0x000000082f007c0c */ /* 0x000fe4000bf46270 */
[----:B------:R-:W-:Y:S02]  /*39a0*/  SEL R47, R124, RZ, !P5 ;  /* 0x000000ff7c2f7207 */ /* 0x000fe40006800000 */
[----:B------:R-:W-:Y:S02]  /*39b0*/  ISETP.GE.AND P5, PT, R12, UR8, PT ;  /* 0x000000080c007c0c */ /* 0x000fe4000bfa6270 */
[----:B------:R-:W-:-:S02]  /*39c0*/  SEL R12, R124, RZ, !P2 ;  /* 0x000000ff7c0c7207 */ /* 0x000fc40005000000 */
[----:B------:R-:W-:Y:S02]  /*39d0*/  ISETP.NE.U32.AND P1, PT, R125, RZ, PT ;  /* 0x000000ff7d00720c */ /* 0x000fe40003f25070 */
[----:B------:R-:W-:Y:S02]  /*39e0*/  SEL R125, R124, RZ, !P5 ;  /* 0x000000ff7c7d7207 */ /* 0x000fe40006800000 */
[----:B------:R-:W-:Y:S02]  /*39f0*/  ISETP.NE.U32.AND P5, PT, R12, RZ, PT ;  /* 0x000000ff0c00720c */ /* 0x000fe40003fa5070 */
[----:B------:R-:W-:Y:S02]  /*3a00*/  LOP3.LUT R12, R0, 0x48, RZ, 0xfc, !PT ;  /* 0x00000048000c7812 */ /* 0x000fe400078efcff */
[----:B------:R-:W-:Y:S02]  /*3a10*/  ISETP.NE.U32.AND P2, PT, R47, RZ, PT ;  /* 0x000000ff2f00720c */ /* 0x000fe40003f45070 */
[----:B------:R-:W-:-:S02]  /*3a20*/  ISETP.NE.U32.AND P3, PT, R125, RZ, PT ;  /* 0x000000ff7d00720c */ /* 0x000fc40003f65070 */
[C---:B------:R-:W-:Y:S02]  /*3a30*/  LOP3.LUT R48, R0.reuse, 0x4c, RZ, 0xfc, !PT ;  /* 0x0000004c00307812 */ /* 0x040fe400078efcff */
[C---:B------:R-:W-:Y:S01]  /*3a40*/  LOP3.LUT R47, R0.reuse, 0x50, RZ, 0xfc, !PT ;  /* 0x00000050002f7812 */ /* 0x040fe200078efcff */
[----:B------:R1:W-:Y:S01]  /*3a50*/  STL [R1+0x1f0], R12 ;  /* 0x0001f00c01007387 */ /* 0x0003e20000100800 */
[----:B------:R-:W-:-:S03]  /*3a60*/  LOP3.LUT R49, R0, 0x58, RZ, 0xfc, !PT ;  /* 0x0000005800317812 */ /* 0x000fc600078efcff */
[----:B------:R3:W-:Y:S01]  /*3a70*/  STL.64 [R1+0x1f8], R16 ;  /* 0x0001f81001007387 */ /* 0x0007e20000100a00 */
[----:B------:R-:W-:Y:S02]  /*3a80*/  UISETP.GT.AND UP1, UPT, UR5, 0xff, UPT ;  /* 0x000000ff0500788c */ /* 0x000fe4000bf24270 */
[----:B------:R-:W-:Y:S01]  /*3a90*/  USHF.L.U32 UR13, UR10, 0x7, URZ ;  /* 0x000000070a0d7899 */ /* 0x000fe200080006ff */
[----:B------:R-:W-:Y:S04]  /*3aa0*/  STL [R1+0x1e4], R24 ;  /* 0x0001e41801007387 */ /* 0x000fe80000100800 */
[----:B------:R1:W-:Y:S04]  /*3ab0*/  STL [R1+0x1e0], R25 ;  /* 0x0001e01901007387 */ /* 0x0003e80000100800 */
[----:B------:R-:W-:Y:S04]  /*3ac0*/  STL [R1+0x1ec], R26 ;  /* 0x0001ec1a01007387 */ /* 0x000fe80000100800 */
[----:B------:R1:W-:Y:S04]  /*3ad0*/  STL [R1+0x1e8], R27 ;  /* 0x0001e81b01007387 */ /* 0x0003e80000100800 */
[----:B--2---:R-:W-:Y:S01]  /*3ae0*/  LDGSTS.E [R3+0x6000], desc[UR16][R4.64], P0 ;  /* 0x0600000004037fae */ /* 0x004fe200081a1010 */
[----:B------:R-:W-:-:S03]  /*3af0*/  ISETP.GE.AND P0, PT, R12, UR8, PT ;  /* 0x000000080c007c0c */ /* 0x000fc6000bf06270 */
[----:B----4-:R-:W-:Y:S01]  /*3b00*/  LDGSTS.E [R3+0x6800], desc[UR16][R6.64], P4 ;  /* 0x0680000006037fae */ /* 0x010fe2000a1a1010 */
[----:B------:R-:W-:Y:S02]  /*3b10*/  SEL R125, R124, RZ, !P0 ;  /* 0x000000ff7c7d7207 */ /* 0x000fe40004000000 */
[----:B------:R-:W-:Y:S01]  /*3b20*/  ISETP.GE.AND P4, PT, R48, UR8, PT ;  /* 0x0000000830007c0c */ /* 0x000fe2000bf86270 */
[----:B------:R-:W-:Y:S01]  /*3b30*/  LDGSTS.E [R3+0x7000], desc[UR16][R8.64], P1 ;  /* 0x0700000008037fae */ /* 0x000fe200089a1010 */
[----:B-1----:R-:W-:Y:S02]  /*3b40*/  LOP3.LUT R12, R0, 0x54, RZ, 0xfc, !PT ;  /* 0x00000054000c7812 */ /* 0x002fe400078efcff */
[----:B------:R-:W-:Y:S01]  /*3b50*/  ISETP.NE.U32.AND P1, PT, R125, RZ, PT ;  /* 0x000000ff7d00720c */ /* 0x000fe20003f25070 */
[----:B------:R-:W-:Y:S01]  /*3b60*/  LDGSTS.E [R3+0x7800], desc[UR16][R10.64], P2 ;  /* 0x078000000a037fae */ /* 0x000fe200091a1010 */
[----:B------:R-:W-:Y:S02]  /*3b70*/  ISETP.GE.AND P0, PT, R47, UR8, PT ;  /* 0x000000082f007c0c */ /* 0x000fe4000bf06270 */
[----:B------:R-:W-:Y:S01]  /*3b80*/  SEL R47, R124, RZ, !P4 ;  /* 0x000000ff7c2f7207 */ /* 0x000fe20006000000 */
[----:B------:R-:W-:Y:S01]  /*3b90*/  LDGSTS.E [R3+0x8000], desc[UR16][R14.64], P5 ;  /* 0x080000000e037fae */ /* 0x000fe2000a9a1010 */
[----:B------:R-:W-:-:S02]  /*3ba0*/  ISETP.GE.AND P4, PT, R12, UR8, PT ;  /* 0x000000080c007c0c */ /* 0x000fc4000bf86270 */
[----:B------:R-:W-:Y:S01]  /*3bb0*/  SEL R12, R124, RZ, !P0 ;  /* 0x000000ff7c0c7207 */ /* 0x000fe20004000000 */
[----:B------:R3:W-:Y:S01]  /*3bc0*/  LDGSTS.E [R3+0x8800], desc[UR16][R16.64], P3 ;  /* 0x0880000010037fae */ /* 0x0007e200099a1010 */
[----:B------:R-:W-:Y:S02]  /*3bd0*/  LOP3.LUT R48, R0, 0x5c, RZ, 0xfc, !PT ;  /* 0x0000005c00307812 */ /* 0x000fe400078efcff */
[----:B------:R-:W-:Y:S01]  /*3be0*/  ISETP.NE.U32.AND P0, PT, R47, RZ, PT ;  /* 0x000000ff2f00720c */ /* 0x000fe20003f05070 */
[----:B------:R-:W-:Y:S01]  /*3bf0*/  LDGSTS.E [R3+0x9000], desc[UR16][R18.64], P1 ;  /* 0x0900000012037fae */ /* 0x000fe200089a1010 */
[----:B------:R-:W-:Y:S02]  /*3c00*/  SEL R125, R124, RZ, !P4 ;  /* 0x000000ff7c7d7207 */ /* 0x000fe40006000000 */
[----:B------:R-:W-:Y:S02]  /*3c10*/  ISETP.NE.U32.AND P2, PT, R12, RZ, PT ;  /* 0x000000ff0c00720c */ /* 0x000fe40003f45070 */
[----:B------:R-:W-:-:S02]  /*3c20*/  LOP3.LUT R12, R0, 0x60, RZ, 0xfc, !PT ;  /* 0x00000060000c7812 */ /* 0x000fc400078efcff */
[----:B------:R-:W-:Y:S02]  /*3c30*/  LOP3.LUT R47, R0, 0x64, RZ, 0xfc, !PT ;  /* 0x00000064002f7812 */ /* 0x000fe400078efcff */
[----:B------:R-:W-:Y:S02]  /*3c40*/  ISETP.GE.AND P5, PT, R49, UR8, PT ;  /* 0x0000000831007c0c */ /* 0x000fe4000bfa6270 */
[----:B------:R-:W-:Y:S01]  /*3c50*/  ISETP.GE.AND P3, PT, R48, UR8, PT ;  /* 0x0000000830007c0c */ /* 0x000fe2000bf66270 */
[----:B------:R-:W-:Y:S01]  /*3c60*/  LDGSTS.E [R3+0x9800], desc[UR16][R20.64], P0 ;  /* 0x0980000014037fae */ /* 0x000fe200081a1010 */
[----:B------:R-:W-:Y:S02]  /*3c70*/  ISETP.NE.U32.AND P4, PT, R125, RZ, PT ;  /* 0x000000ff7d00720c */ /* 0x000fe40003f85070 */
[----:B------:R-:W-:Y:S01]  /*3c80*/  SEL R125, R124, RZ, !P5 ;  /* 0x000000ff7c7d7207 */ /* 0x000fe20006800000 */
[----:B------:R-:W-:Y:S01]  /*3c90*/  LDGSTS.E [R3+0xa000], desc[UR16][R22.64], P2 ;  /* 0x0a00000016037fae */ /* 0x000fe200091a1010 */
[----:B------:R-:W-:-:S02]  /*3ca0*/  ISETP.GE.AND P1, PT, R12, UR8, PT ;  /* 0x000000080c007c0c */ /* 0x000fc4000bf26270 */
[----:B------:R-:W-:Y:S02]  /*3cb0*/  ISETP.GE.AND P5, PT, R47, UR8, PT ;  /* 0x000000082f007c0c */ /* 0x000fe4000bfa6270 */
[C---:B------:R-:W-:Y:S01]  /*3cc0*/  SEL R12, R124.reuse, RZ, !P3 ;  /* 0x000000ff7c0c7207 */ /* 0x040fe20005800000 */
[----:B------:R-:W1:Y:S01]  /*3cd0*/  S2R R47, SR_TID.X ;  /* 0x00000000002f7919 */ /* 0x000e620000002100 */
[----:B---3--:R-:W-:Y:S02]  /*3ce0*/  SEL R16, R124, RZ, !P1 ;  /* 0x000000ff7c107207 */ /* 0x008fe40004800000 */
[----:B------:R-:W-:Y:S01]  /*3cf0*/  ISETP.NE.U32.AND P1, PT, R12, RZ, PT ;  /* 0x000000ff0c00720c */ /* 0x000fe20003f25070 */
[----:B------:R2:W-:Y:S01]  /*3d00*/  LDGSTS.E [R3+0xa800], desc[UR16][R24.64], P4 ;  /* 0x0a80000018037fae */ /* 0x0005e2000a1a1010 */
[----:B------:R-:W-:Y:S02]  /*3d10*/  SEL R12, RZ, 0x4, P6 ;  /* 0x00000004ff0c7807 */ /* 0x000fe40003000000 */
[----:B------:R-:W-:-:S02]  /*3d20*/  ISETP.NE.U32.AND P6, PT, R16, RZ, PT ;  /* 0x000000ff1000720c */ /* 0x000fc40003fc5070 */
[----:B------:R-:W-:Y:S02]  /*3d30*/  LOP3.LUT R16, R0, 0x68, RZ, 0xfc, !PT ;  /* 0x0000006800107812 */ /* 0x000fe400078efcff */
[----:B------:R-:W-:Y:S02]  /*3d40*/  ISETP.NE.U32.AND P3, PT, R125, RZ, PT ;  /* 0x000000ff7d00720c */ /* 0x000fe40003f65070 */
[----:B------:R-:W-:Y:S02]  /*3d50*/  SEL R125, R124, RZ, !P5 ;  /* 0x000000ff7c7d7207 */ /* 0x000fe40006800000 */
[----:B------:R-:W-:Y:S02]  /*3d60*/  ISETP.GE.AND P0, PT, R16, UR8, PT ;  /* 0x0000000810007c0c */ /* 0x000fe4000bf06270 */
[----:B------:R-:W-:Y:S02]  /*3d70*/  LOP3.LUT R16, R0, 0x6c, RZ, 0xfc, !PT ;  /* 0x0000006c00107812 */ /* 0x000fe400078efcff */
[----:B------:R-:W-:-:S02]  /*3d80*/  ISETP.NE.U32.AND P5, PT, R125, RZ, PT ;  /* 0x000000ff7d00720c */ /* 0x000fc40003fa5070 */
[----:B------:R-:W-:Y:S02]  /*3d90*/  SEL R125, R124, RZ, !P0 ;  /* 0x000000ff7c7d7207 */ /* 0x000fe40004000000 */
[----:B------:R-:W-:Y:S01]  /*3da0*/  ISETP.GE.AND P2, PT, R16, UR8, PT ;  /* 0x0000000810007c0c */ /* 0x000fe2000bf46270 */
[----:B------:R-:W-:Y:S01]  /*3db0*/  LDGSTS.E [R3+0xb000], desc[UR16][R26.64], P3 ;  /* 0x0b0000001a037fae */ /* 0x000fe200099a1010 */
[----:B------:R-:W-:Y:S02]  /*3dc0*/  LOP3.LUT R16, R0, 0x70, RZ, 0xfc, !PT ;  /* 0x0000007000107812 */ /* 0x000fe400078efcff */
[----:B------:R-:W-:Y:S01]  /*3dd0*/  ISETP.NE.U32.AND P0, PT, R125, RZ, PT ;  /* 0x000000ff7d00720c */ /* 0x000fe20003f05070 */
[----:B------:R-:W-:Y:S01]  /*3de0*/  LDGSTS.E [R3+0xb800], desc[UR16][R28.64], P1 ;  /* 0x0b8000001c037fae */ /* 0x000fe200089a1010 */
[----:B------:R-:W-:Y:S02]  /*3df0*/  SEL R125, R124, RZ, !P2 ;  /* 0x000000ff7c7d7207 */ /* 0x000fe40005000000 */
[----:B------:R-:W-:Y:S01]  /*3e00*/  ISETP.GE.AND P4, PT, R16, UR8, PT ;  /* 0x0000000810007c0c */ /* 0x000fe2000bf86270 */
[----:B------:R-:W-:Y:S01]  /*3e10*/  LDGSTS.E [R3+0xc000], desc[UR16][R30.64], P6 ;  /* 0x0c0000001e037fae */ /* 0x000fe2000b1a1010 */
[----:B------:R-:W-:-:S02]  /*3e20*/  LOP3.LUT R16, R0, 0x74, RZ, 0xfc, !PT ;  /* 0x0000007400107812 */ /* 0x000fc400078efcff */
[----:B------:R-:W-:Y:S01]  /*3e30*/  ISETP.NE.U32.AND P2, PT, R125, RZ, PT ;  /* 0x000000ff7d00720c */ /* 0x000fe20003f45070 */
[----:B------:R-:W-:Y:S01]  /*3e40*/  LDGSTS.E [R3+0xc800], desc[UR16][R32.64], P5 ;  /* 0x0c80000020037fae */ /* 0x000fe2000a9a1010 */
[----:B------:R-:W-:Y:S02]  /*3e50*/  SEL R125, R124, RZ, !P4 ;  /* 0x000000ff7c7d7207 */ /* 0x000fe40006000000 */
[----:B------:R-:W-:Y:S01]  /*3e60*/  ISETP.GE.AND P3, PT, R16, UR8, PT ;  /* 0x0000000810007c0c */ /* 0x000fe2000bf66270 */
[----:B------:R-:W-:Y:S01]  /*3e70*/  LDGSTS.E [R3+0xd000], desc[UR16][R34.64], P0 ;  /* 0x0d00000022037fae */ /* 0x000fe200081a1010 */
[----:B------:R-:W-:Y:S02]  /*3e80*/  LOP3.LUT R16, R0, 0x78, RZ, 0xfc, !PT ;  /* 0x0000007800107812 */ /* 0x000fe400078efcff */
[----:B------:R-:W-:Y:S02]  /*3e90*/  ISETP.NE.U32.AND P4, PT, R125, RZ, PT ;  /* 0x000000ff7d00720c */ /* 0x000fe40003f85070 */
[----:B------:R-:W-:-:S02]  /*3ea0*/  SEL R125, R124, RZ, !P3 ;  /* 0x000000ff7c7d7207 */ /* 0x000fc40005800000 */
[----:B------:R-:W-:Y:S01]  /*3eb0*/  ISETP.GE.AND P1, PT, R16, UR8, PT ;  /* 0x0000000810007c0c */ /* 0x000fe2000bf26270 */
[----:B------:R-:W-:Y:S01]  /*3ec0*/  LDGSTS.E [R3+0xd800], desc[UR16][R36.64], P2 ;  /* 0x0d80000024037fae */ /* 0x000fe200091a1010 */
[----:B------:R-:W-:Y:S02]  /*3ed0*/  LOP3.LUT R16, R0, 0x7c, RZ, 0xfc, !PT ;  /* 0x0000007c00107812 */ /* 0x000fe400078efcff */
[----:B-1----:R-:W-:Y:S02]  /*3ee0*/  LOP3.LUT R47, R47, 0x7f, RZ, 0xc0, !PT ;  /* 0x0000007f2f2f7812 */ /* 0x002fe400078ec0ff */
[----:B------:R-:W-:Y:S02]  /*3ef0*/  ISETP.NE.U32.AND P3, PT, R125, RZ, PT ;  /* 0x000000ff7d00720c */ /* 0x000fe40003f65070 */
[----:B------:R-:W-:Y:S01]  /*3f00*/  SEL R125, R124, RZ, !P1 ;  /* 0x000000ff7c7d7207 */ /* 0x000fe20004800000 */
[----:B------:R-:W-:Y:S01]  /*3f10*/  LDGSTS.E [R3+0xe000], desc[UR16][R38.64], P4 ;  /* 0x0e00000026037fae */ /* 0x000fe2000a1a1010 */
[----:B------:R-:W-:-:S02]  /*3f20*/  ISETP.GE.AND P6, PT, R16, UR8, PT ;  /* 0x0000000810007c0c */ /* 0x000fc4000bfc6270 */
[----:B------:R-:W-:Y:S02]  /*3f30*/  ISETP.GE.AND P5, PT, R47, UR8, PT ;  /* 0x000000082f007c0c */ /* 0x000fe4000bfa6270 */
[----:B------:R-:W-:Y:S02]  /*3f40*/  ISETP.GE.AND P0, PT, R0, UR6, PT ;  /* 0x0000000600007c0c */ /* 0x000fe4000bf06270 */
[----:B------:R-:W-:Y:S02]  /*3f50*/  ISETP.NE.U32.AND P1, PT, R125, RZ, PT ;  /* 0x000000ff7d00720c */ /* 0x000fe40003f25070 */
[C---:B------:R-:W-:Y:S01]  /*3f60*/  SEL R125, R124.reuse, RZ, !P6 ;  /* 0x000000ff7c7d7207 */ /* 0x040fe20007000000 */
[----:B------:R-:W-:Y:S01]  /*3f70*/  LDGSTS.E [R3+0xe800], desc[UR16][R40.64], P3 ;  /* 0x0e80000028037fae */ /* 0x000fe200099a1010 */
[----:B------:R-:W-:Y:S02]  /*3f80*/  SEL R16, R124, RZ, !P5 ;  /* 0x000000ff7c107207 */ /* 0x000fe40006800000 */
[----:B------:R-:W-:-:S02]  /*3f90*/  PLOP3.LUT P5, PT, PT, PT, UP1, 0x80, 0x8 ;  /* 0x000000000008781c */ /* 0x000fc40003faf018 */
[----:B------:R-:W-:Y:S02]  /*3fa0*/  SEL R124, RZ, 0x4, P0 ;  /* 0x00000004ff7c7807 */ /* 0x000fe40000000000 */
[----:B------:R-:W-:Y:S02]  /*3fb0*/  PLOP3.LUT P0, PT, PT, PT, UP1, 0x80, 0x8 ;  /* 0x000000000008781c */ /* 0x000fe40003f0f018 */
[----:B------:R-:W-:Y:S02]  /*3fc0*/  ISETP.NE.U32.AND P6, PT, R125, RZ, PT ;  /* 0x000000ff7d00720c */ /* 0x000fe40003fc5070 */
[C---:B------:R-:W-:Y:S01]  /*3fd0*/  LOP3.LUT R49, R13.reuse, 0x180, RZ, 0xc0, !PT ;  /* 0x000001800d317812 */ /* 0x040fe200078ec0ff */
[----:B------:R-:W-:Y:S01]  /*3fe0*/  IMAD.SHL.U32 R47, R13, 0x4, RZ ;  /* 0x000000040d2f7824 */ /* 0x000fe200078e00ff */
[----:B------:R-:W-:Y:S01]  /*3ff0*/  SEL R125, R124, RZ, P5 ;  /* 0x000000ff7c7d7207 */ /* 0x000fe20002800000 */
[----:B------:R-:W-:Y:S01]  /*4000*/  LDGSTS.E [R3+0xf000], desc[UR16][R42.64], P1 ;  /* 0x0f0000002a037fae */ /* 0x000fe200089a1010 */
[----:B------:R-:W-:-:S04]  /*4010*/  SEL R124, R12, RZ, P0 ;  /* 0x000000ff0c7c7207 */ /* 0x000fc80000000000 */
[----:B------:R-:W-:Y:S02]  /*4020*/  ISETP.NE.U32.AND P2, PT, R124, RZ, PT ;  /* 0x000000ff7c00720c */ /* 0x000fe40003f45070 */
[----:B------:R-:W-:Y:S01]  /*4030*/  SHF.R.U32.HI R124, RZ, 0x3, R49 ;  /* 0x00000003ff7c7819 */ /* 0x000fe20000011631 */
[----:B------:R-:W-:Y:S03]  /*4040*/  LDGSTS.E [R3+0xf800], desc[UR16][R44.64], P6 ;  /* 0x0f8000002c037fae */ /* 0x000fe6000b1a1010 */
[----:B------:R-:W-:Y:S01]  /*4050*/  LOP3.LUT R0, R124, 0x7fc, R47, 0x78, !PT ;  /* 0x000007fc7c007812 */ /* 0x000fe200078e782f */
[----:B------:R-:W-:Y:S01]  /*4060*/  IMAD.U32 R124, RZ, RZ, UR13 ;  /* 0x0000000dff7c7e24 */ /* 0x000fe2000f8e00ff */
[----:B------:R-:W-:Y:S01]  /*4070*/  ISETP.NE.U32.AND P0, PT, R125, RZ, PT ;  /* 0x000000ff7d00720c */ /* 0x000fe20003f05070 */
[----:B------:R-:W0:Y:S02]  /*4080*/  LDGDEPBAR ;  /* 0x00000000000079af */ /* 0x000e240000000000 */
[----:B--2---:R-:W-:-:S02]  /*4090*/  IMAD.WIDE R24, R124, 0x4, R62 ;  /* 0x000000047c187825 */ /* 0x004fc400078e023e */
[----:B------:R-:W2:Y:S02]  /*40a0*/  LDL.LU.64 R62, [R1+0x218] ;  /* 0x00021800013e7983 */ /* 0x000ea40000300a00 */
[----:B------:R-:W-:-:S04]  /*40b0*/  IMAD.U32 R125, RZ, RZ, UR13 ;  /* 0x0000000dff7d7e24 */ /* 0x000fc8000f8e00ff */
[----:B------:R-:W-:Y:S02]  /*40c0*/  IMAD.WIDE R48, R125, 0x4, R60 ;  /* 0x000000047d307825 */ /* 0x000fe400078e023c */
[----:B------:R-:W3:Y:S01]  /*40d0*/  LDL.LU.64 R60, [R1+0x210] ;  /* 0x00021000013c7983 */ /* 0x000ee20000300a00 */
[----:B------:R-:W-:-:S03]  /*40e0*/  ISETP.NE.U32.AND P5, PT, R16, RZ, PT ;  /* 0x000000ff1000720c */ /* 0x000fc60003fa5070 */
[----:B------:R-:W4:Y:S01]  /*40f0*/  LDL.LU.64 R16, [R1+0x20] ;  /* 0x0000200001107983 */ /* 0x000f220000300a00 */
[C---:B------:R-:W-:Y:S01]  /*4100*/  VIADD R124, R0.reuse, UR7 ;  /* 0x00000007007c7c36 */ /* 0x040fe20008000000 */
[----:B------:R-:W-:Y:S02]  /*4110*/  LOP3.LUT R0, R0, 0x40, RZ, 0x3c, !PT ;  /* 0x0000004000007812 */ /* 0x000fe400078e3cff */
[----:B------:R-:W3:Y:S06]  /*4120*/  LDL.LU.64 R26, [R1+0x18] ;  /* 0x00001800011a7983 */ /* 0x000eec0000300a00 */
[----:B------:R-:W-:Y:S01]  /*4130*/  LDGSTS.E [R124+0x20000], desc[UR16][R58.64], P5 ;  /* 0x200000003a7c7fae */ /* 0x000fe2000a9a1010 */
[----:B------:R-:W-:Y:S01]  /*4140*/  VIADD R125, R0, UR7 ;  /* 0x00000007007d7c36 */ /* 0x000fe20008000000 */
[----:B------:R-:W1:Y:S01]  /*4150*/  S2R R47, SR_TID.X ;  /* 0x00000000002f7919 */ /* 0x000e620000002100 */
[----:B------:R-:W-:-:S02]  /*4160*/  PLOP3.LUT P3, PT, PT, PT, UP1, 0x80, 0x8 ;  /* 0x000000000008781c */ /* 0x000fc40003f6f018 */
[----:B-1----:R-:W-:-:S04]  /*4170*/  SHF.R.U32.HI R12, RZ, 0x7, R47 ;  /* 0x00000007ff0c7819 */ /* 0x002fc8000001162f */
[----:B------:R-:W-:-:S04]  /*4180*/  SGXT.U32 R12, R12, 0x2 ;  /* 0x000000020c0c781a */ /* 0x000fc80000000000 */
[----:B------:R-:W-:-:S04]  /*4190*/  LOP3.LUT R12, R12, 0xc, RZ, 0xfc, !PT ;  /* 0x0000000c0c0c7812 */ /* 0x000fc800078efcff */
[----:B------:R-:W-:-:S04]  /*41a0*/  ISETP.GE.AND P1, PT, R12, UR6, PT ;  /* 0x000000060c007c0c */ /* 0x000fc8000bf26270 */
[----:B------:R-:W-:Y:S02]  /*41b0*/  SEL R12, RZ, 0x4, P1 ;  /* 0x00000004ff0c7807 */ /* 0x000fe40000800000 */
[----:B------:R-:W-:Y:S01]  /*41c0*/  PLOP3.LUT P4, PT, PT, PT, UP1, 0x80, 0x8 ;  /* 0x000000000008781c */ /* 0x000fe20003f8f018 */
[----:B--2---:R-:W-:Y:S04]  /*41d0*/  LDGSTS.E [R124+0x21000], desc[UR16][R62.64], P5 ;  /* 0x210000003e7c7fae */ /* 0x004fe8000a9a1010 */
[----:B------:R-:W-:Y:S04]  /*41e0*/  LDGSTS.E [R124+0x22000], desc[UR16][R66.64], P5 ;  /* 0x22000000427c7fae */ /* 0x000fe8000a9a1010 */
        /* <DEDUP_REMOVED lines=13> */
[----:B---3--:R-:W-:Y:S04]  /*42c0*/  LDGSTS.E [R125+0x20800], desc[UR16][R60.64], P5 ;  /* 0x208000003c7d7fae */ /* 0x008fe8000a9a1010 */
        /* <DEDUP_REMOVED lines=15> */
[----:B------:R-:W0:Y:S01]  /*43c0*/  LDGDEPBAR ;  /* 0x00000000000079af */ /* 0x000e220000000000 */
[----:B------:R-:W-:Y:S06]  /*43d0*/  BAR.SYNC.DEFER_BLOCKING 0x0 ;  /* 0x0000000000007b1d */ /* 0x000fec0000010000 */
[----:B------:R-:W-:Y:S01]  /*43e0*/  @!PT LDS RZ, [RZ] ;  /* 0x00000000fffff984 */ /* 0x000fe20000000800 */
[----:B------:R-:W-:Y:S01]  /*43f0*/  @!PT LDS RZ, [RZ] ;  /* 0x00000000fffff984 */ /* 0x000fe20000000800 */
[----:B------:R-:W-:Y:S01]  /*4400*/  @!PT LDS RZ, [RZ] ;  /* 0x00000000fffff984 */ /* 0x000fe20000000800 */
[----:B------:R1:W-:Y:S04]  /*4410*/  LDGSTS.E [R3+0x10000], desc[UR16][R24.64], P0 ;  /* 0x1000000018037fae */ /* 0x0003e800081a1010 */
[----:B------:R-:W-:Y:S01]  /*4420*/  LDGSTS.E [R3+0x10800], desc[UR16][R48.64], P2 ;  /* 0x1080000030037fae */ /* 0x000fe200091a1010 */
[----:B-1----:R-:W-:-:S04]  /*4430*/  SHF.R.U32.HI R24, RZ, 0x7, R47 ;  /* 0x00000007ff187819 */ /* 0x002fc8000001162f */
[----:B------:R-:W-:Y:S01]  /*4440*/  SGXT.U32 R24, R24, 0x2 ;  /* 0x000000021818781a */ /* 0x000fe20000000000 */
[----:B------:R-:W2:Y:S03]  /*4450*/  LDL.LU.64 R48, [R1+0x208] ;  /* 0x0002080001307983 */ /* 0x000ea60000300a00 */
[----:B------:R-:W-:-:S04]  /*4460*/  LOP3.LUT R24, R24, 0x8, RZ, 0xfc, !PT ;  /* 0x0000000818187812 */ /* 0x000fc800078efcff */
[----:B------:R-:W-:Y:S02]  /*4470*/  ISETP.GE.AND P0, PT, R24, UR6, PT ;  /* 0x0000000618007c0c */ /* 0x000fe4000bf06270 */
[----:B------:R-:W-:Y:S02]  /*4480*/  SEL R24, R12, RZ, P3 ;  /* 0x000000ff0c187207 */ /* 0x000fe40001800000 */
[----:B------:R-:W1:Y:S01]  /*4490*/  S2R R12, SR_TID.X ;  /* 0x00000000000c7919 */ /* 0x000e620000002100 */
[----:B------:R-:W-:-:S04]  /*44a0*/  SHF.R.U32.HI R47, RZ, 0x7, R47 ;  /* 0x00000007ff2f7819 */ /* 0x000fc8000001162f */
[----:B------:R-:W-:Y:S02]  /*44b0*/  SGXT.U32 R47, R47, 0x2 ;  /* 0x000000022f2f781a */ /* 0x000fe40000000000 */
[----:B------:R-:W-:Y:S02]  /*44c0*/  PLOP3.LUT P2, PT, PT, PT, UP1, 0x80, 0x8 ;  /* 0x000000000008781c */ /* 0x000fe40003f4f018 */
[----:B------:R-:W-:Y:S02]  /*44d0*/  SEL R0, RZ, 0x4, P0 ;  /* 0x00000004ff007807 */ /* 0x000fe40000000000 */
[----:B------:R-:W-:Y:S02]  /*44e0*/  LOP3.LUT R47, R47, 0x10, RZ, 0xfc, !PT ;  /* 0x000000102f2f7812 */ /* 0x000fe400078efcff */
[----:B------:R-:W-:Y:S02]  /*44f0*/  SEL R0, R0, RZ, P2 ;  /* 0x000000ff00007207 */ /* 0x000fe40001000000 */
[----:B------:R-:W-:-:S02]  /*4500*/  ISETP.GE.AND P2, PT, R47, UR6, PT ;  /* 0x000000062f007c0c */ /* 0x000fc4000bf46270 */
[----:B------:R-:W-:Y:S02]  /*4510*/  ISETP.NE.U32.AND P0, PT, R0, RZ, PT ;  /* 0x000000ff0000720c */ /* 0x000fe40003f05070 */
[----:B------:R-:W-:-:S04]  /*4520*/  SEL R0, RZ, 0x4, P2 ;  /* 0x00000004ff007807 */ /* 0x000fc80001000000 */
[----:B------:R-:W-:Y:S02]  /*4530*/  SEL R0, R0, RZ, P4 ;  /* 0x000000ff00007207 */ /* 0x000fe40002000000 */
[--C-:B-1----:R-:W-:Y:S02]  /*4540*/  SHF.R.U32.HI R47, RZ, 0x7, R12.reuse ;  /* 0x00000007ff2f7819 */ /* 0x102fe4000001160c */
[----:B------:R-:W-:-:S04]  /*4550*/  SHF.R.U32.HI R12, RZ, 0x7, R12 ;  /* 0x00000007ff0c7819 */ /* 0x000fc8000001160c */
[----:B------:R-:W-:Y:S02]  /*4560*/  SGXT.U32 R12, R12, 0x2 ;  /* 0x000000020c0c781a */ /* 0x000fe40000000000 */
[----:B------:R-:W-:Y:S02]  /*4570*/  SGXT.U32 R47, R47, 0x2 ;  /* 0x000000022f2f781a */ /* 0x000fe40000000000 */
[----:B------:R-:W-:Y:S02]  /*4580*/  LOP3.LUT R12, R12, 0x14, RZ, 0xfc, !PT ;  /* 0x000000140c0c7812 */ /* 0x000fe400078efcff */
[----:B------:R-:W-:Y:S01]  /*4590*/  ISETP.NE.U32.AND P2, PT, R0, RZ, PT ;  /* 0x000000ff0000720c */ /* 0x000fe20003f45070 */
[----:B------:R-:W-:Y:S01]  /*45a0*/  IMAD.U32 R0, RZ, RZ, UR13 ;  /* 0x0000000dff007e24 */ /* 0x000fe2000f8e00ff */
[----:B------:R-:W-:Y:S02]  /*45b0*/  LOP3.LUT R47, R47, 0x18, RZ, 0xfc, !PT ;  /* 0x000000182f2f7812 */ /* 0x000fe400078efcff */
[----:B------:R-:W-:-:S02]  /*45c0*/  ISETP.GE.AND P1, PT, R12, UR6, PT ;  /* 0x000000060c007c0c */ /* 0x000fc4000bf26270 */
[----:B------:R-:W-:Y:S01]  /*45d0*/  ISETP.NE.U32.AND P4, PT, R24, RZ, PT ;  /* 0x000000ff1800720c */ /* 0x000fe20003f85070 */
[----:B----4-:R-:W-:Y:S01]  /*45e0*/  IMAD.WIDE R24, R0, 0x4, R16 ;  /* 0x0000000400187825 */ /* 0x010fe200078e0210 */
[----:B------:R-:W-:Y:S02]  /*45f0*/  ISETP.GE.AND P3, PT, R47, UR6, PT ;  /* 0x000000062f007c0c */ /* 0x000fe4000bf66270 */
[----:B------:R-:W-:Y:S02]  /*4600*/  PLOP3.LUT P5, PT, PT, PT, UP1, 0x80, 0x8 ;  /* 0x000000000008781c */ /* 0x000fe40003faf018 */
[----:B------:R-:W-:Y:S01]  /*4610*/  SEL R16, RZ, 0x4, P1 ;  /* 0x00000004ff107807 */ /* 0x000fe20000800000 */
[----:B------:R-:W-:Y:S01]  /*4620*/  IMAD.U32 R12, RZ, RZ, UR13 ;  /* 0x0000000dff0c7e24 */ /* 0x000fe2000f8e00ff */
[----:B------:R-:W-:Y:S01]  /*4630*/  PLOP3.LUT P1, PT, PT, PT, UP1, 0x80, 0x8 ;  /* 0x000000000008781c */ /* 0x000fe20003f2f018 */
[----:B------:R1:W-:Y:S01]  /*4640*/  LDGSTS.E [R3+0x11000], desc[UR16][R24.64], P0 ;  /* 0x1100000018037fae */ /* 0x0003e200081a1010 */
[----:B------:R-:W-:-:S02]  /*4650*/  SEL R0, RZ, 0x4, P3 ;  /* 0x00000004ff007807 */ /* 0x000fc40001800000 */
[----:B------:R-:W-:Y:S02]  /*4660*/  SEL R47, R16, RZ, P5 ;  /* 0x000000ff102f7207 */ /* 0x000fe40002800000 */
[----:B------:R-:W-:Y:S01]  /*4670*/  SEL R0, R0, RZ, P1 ;  /* 0x000000ff00007207 */ /* 0x000fe20000800000 */
[----:B------:R-:W3:Y:S01]  /*4680*/  LDL.LU.64 R16, [R1+0x10] ;  /* 0x0000100001107983 */ /* 0x000ee20000300a00 */
[----:B------:R-:W-:-:S03]  /*4690*/  ISETP.NE.U32.AND P1, PT, R47, RZ, PT ;  /* 0x000000ff2f00720c */ /* 0x000fc60003f25070 */
[----:B------:R-:W4:Y:S01]  /*46a0*/  LDL.LU R47, [R1+0x200] ;  /* 0x00020000012f7983 */ /* 0x000f220000300800 */
[----:B------:R-:W-:Y:S02]  /*46b0*/  IMAD.WIDE R26, R12, 0x4, R26 ;  /* 0x000000040c1a7825 */ /* 0x000fe400078e021a */
[----:B------:R-:W1:Y:S03]  /*46c0*/  S2R R12, SR_TID.X ;  /* 0x00000000000c7919 */ /* 0x000e660000002100 */
[----:B------:R1:W-:Y:S02]  /*46d0*/  LDGSTS.E [R3+0x11800], desc[UR16][R26.64], P4 ;  /* 0x118000001a037fae */ /* 0x0003e4000a1a1010 */
[----:B-1----:R-:W-:-:S04]  /*46e0*/  SHF.R.U32.HI R24, RZ, 0x7, R12 ;  /* 0x00000007ff187819 */ /* 0x002fc8000001160c */
[----:B------:R-:W-:-:S04]  /*46f0*/  SGXT.U32 R24, R24, 0x2 ;  /* 0x000000021818781a */ /* 0x000fc80000000000 */
[----:B------:R-:W-:-:S04]  /*4700*/  LOP3.LUT R24, R24, 0x20, RZ, 0xfc, !PT ;  /* 0x0000002018187812 */ /* 0x000fc800078efcff */
[----:B------:R-:W-:Y:S02]  /*4710*/  ISETP.GE.AND P4, PT, R24, UR6, PT ;  /* 0x0000000618007c0c */ /* 0x000fe4000bf86270 */
[----:B------:R-:W1:Y:S01]  /*4720*/  S2R R24, SR_TID.X ;  /* 0x0000000000187919 */ /* 0x000e620000002100 */
[----:B------:R-:W-:-:S04]  /*4730*/  SHF.R.U32.HI R25, RZ, 0x7, R12 ;  /* 0x00000007ff197819 */ /* 0x000fc8000001160c */
[----:B------:R-:W-:Y:S02]  /*4740*/  SGXT.U32 R25, R25, 0x2 ;  /* 0x000000021919781a */ /* 0x000fe40000000000 */
[----:B------:R-:W-:Y:S02]  /*4750*/  SHF.R.U32.HI R12, RZ, 0x7, R12 ;  /* 0x00000007ff0c7819 */ /* 0x000fe4000001160c */
[----:B------:R-:W-:Y:S02]  /*4760*/  LOP3.LUT R25, R25, 0x1c, RZ, 0xfc, !PT ;  /* 0x0000001c19197812 */ /* 0x000fe400078efcff */
[----:B------:R-:W-:Y:S02]  /*4770*/  SGXT.U32 R12, R12, 0x2 ;  /* 0x000000020c0c781a */ /* 0x000fe40000000000 */
[----:B------:R-:W-:Y:S02]  /*4780*/  ISETP.GE.AND P5, PT, R25, UR6, PT ;  /* 0x0000000619007c0c */ /* 0x000fe4000bfa6270 */
[----:B------:R-:W-:-:S02]  /*4790*/  LOP3.LUT R12, R12, 0x24, RZ, 0xfc, !PT ;  /* 0x000000240c0c7812 */ /* 0x000fc400078efcff */
[----:B------:R-:W-:Y:S02]  /*47a0*/  ISETP.NE.U32.AND P3, PT, R0, RZ, PT ;  /* 0x000000ff0000720c */ /* 0x000fe40003f65070 */
[----:B------:R-:W-:Y:S02]  /*47b0*/  SEL R0, RZ, 0x4, P5 ;  /* 0x00000004ff007807 */ /* 0x000fe40002800000 */
[----:B------:R-:W-:Y:S02]  /*47c0*/  ISETP.GE.AND P5, PT, R12, UR6, PT ;  /* 0x000000060c007c0c */ /* 0x000fe4000bfa6270 */
[----:B-1----:R-:W-:-:S04]  /*47d0*/  SHF.R.U32.HI R25, RZ, 0x7, R24 ;  /* 0x00000007ff197819 */ /* 0x002fc80000011618 */
[----:B------:R-:W-:Y:S02]  /*47e0*/  SGXT.U32 R25, R25, 0x2 ;  /* 0x000000021919781a */ /* 0x000fe40000000000 */
[----:B------:R-:W-:Y:S02]  /*47f0*/  SHF.R.U32.HI R12, RZ, 0x7, R24 ;  /* 0x00000007ff0c7819 */ /* 0x000fe40000011618 */
[----:B------:R-:W-:Y:S02]  /*4800*/  LOP3.LUT R25, R25, 0x28, RZ, 0xfc, !PT ;  /* 0x0000002819197812 */ /* 0x000fe400078efcff */
[----:B------:R-:W-:Y:S02]  /*4810*/  SEL R24, RZ, 0x4, P4 ;  /* 0x00000004ff187807 */ /* 0x000fe40002000000 */
[----:B------:R-:W-:Y:S02]  /*4820*/  SGXT.U32 R12, R12, 0x2 ;  /* 0x000000020c0c781a */ /* 0x000fe40000000000 */
[----:B------:R-:W-:-:S02]  /*4830*/  ISETP.GE.AND P4, PT, R25, UR6, PT ;  /* 0x0000000619007c0c */ /* 0x000fc4000bf86270 */
[----:B------:R-:W-:Y:S02]  /*4840*/  SHF.R.U32.HI R25, RZ, 0x7, R13 ;  /* 0x00000007ff197819 */ /* 0x000fe4000001160d */
[----:B------:R-:W-:Y:S02]  /*4850*/  PLOP3.LUT P0, PT, PT, PT, UP1, 0x80, 0x8 ;  /* 0x000000000008781c */ /* 0x000fe40003f0f018 */
[----:B------:R-:W-:Y:S02]  /*4860*/  LOP3.LUT R12, R12, 0x2c, RZ, 0xfc, !PT ;  /* 0x0000002c0c0c7812 */ /* 0x000fe400078efcff */
[----:B------:R-:W-:Y:S02]  /*4870*/  SGXT.U32 R25, R25, 0x2 ;  /* 0x000000021919781a */ /* 0x000fe40000000000 */
[----:B------:R-:W-:Y:S02]  /*4880*/  SEL R0, R0, RZ, P0 ;  /* 0x000000ff00007207 */ /* 0x000fe40000000000 */
[----:B------:R-:W-:-:S02]  /*4890*/  ISETP.GE.AND P0, PT, R12, UR6, PT ;  /* 0x000000060c007c0c */ /* 0x000fc4000bf06270 */
[----:B------:R-:W-:Y:S02]  /*48a0*/  LOP3.LUT R25, R25, 0x30, RZ, 0xfc, !PT ;  /* 0x0000003019197812 */ /* 0x000fe400078efcff */
[----:B------:R-:W-:Y:S02]  /*48b0*/  SEL R12, RZ, 0x4, P5 ;  /* 0x00000004ff0c7807 */ /* 0x000fe40002800000 */
[----:B------:R-:W-:Y:S02]  /*48c0*/  PLOP3.LUT P6, PT, PT, PT, UP1, 0x80, 0x8 ;  /* 0x000000000008781c */ /* 0x000fe40003fcf018 */
[----:B------:R-:W-:Y:S02]  /*48d0*/  ISETP.NE.U32.AND P5, PT, R0, RZ, PT ;  /* 0x000000ff0000720c */ /* 0x000fe40003fa5070 */
[----:B------:R-:W-:Y:S02]  /*48e0*/  SEL R0, RZ, 0x4, P0 ;  /* 0x00000004ff007807 */ /* 0x000fe40000000000 */
[----:B------:R-:W-:-:S02]  /*48f0*/  ISETP.GE.AND P0, PT, R25, UR6, PT ;  /* 0x0000000619007c0c */ /* 0x000fc4000bf06270 */
[----:B------:R-:W-:Y:S02]  /*4900*/  SEL R24, R24, RZ, P6 ;  /* 0x000000ff18187207 */ /* 0x000fe40003000000 */
[----:B------:R-:W-:Y:S02]  /*4910*/  PLOP3.LUT P6, PT, PT, PT, UP1, 0x80, 0x8 ;  /* 0x000000000008781c */ /* 0x000fe40003fcf018 */
[----:B------:R-:W-:Y:S02]  /*4920*/  SEL R27, RZ, 0x4, P0 ;  /* 0x00000004ff1b7807 */ /* 0x000fe40000000000 */
[----:B------:R-:W-:Y:S02]  /*4930*/  ISETP.GE.AND P0, PT, R2, UR6, PT ;  /* 0x0000000602007c0c */ /* 0x000fe4000bf06270 */
[----:B------:R-:W-:Y:S02]  /*4940*/  SEL R12, R12, RZ, P6 ;  /* 0x000000ff0c0c7207 */ /* 0x000fe40003000000 */
[----:B------:R-:W-:-:S02]  /*4950*/  SEL R13, RZ, 0x4, P4 ;  /* 0x00000004ff0d7807 */ /* 0x000fc40002000000 */
[----:B------:R-:W-:Y:S02]  /*4960*/  ISETP.NE.U32.AND P4, PT, R24, RZ, PT ;  /* 0x000000ff1800720c */ /* 0x000fe40003f85070 */
[----:B------:R-:W-:Y:S02]  /*4970*/  SEL R24, RZ, 0x4, P0 ;  /* 0x00000004ff187807 */ /* 0x000fe40000000000 */
[----:B------:R-:W-:Y:S01]  /*4980*/  ISETP.NE.U32.AND P0, PT, R12, RZ, PT ;  /* 0x000000ff0c00720c */ /* 0x000fe20003f05070 */
[----:B------:R-:W-:-:S04]  /*4990*/  IMAD.U32 R12, RZ, RZ, UR13 ;  /* 0x0000000dff0c7e24 */ /* 0x000fc8000f8e00ff */
[----:B------:R-:W-:-:S04]  /*49a0*/  IMAD.WIDE R50, R12, 0x4, R50 ;  /* 0x000000040c327825 */ /* 0x000fc800078e0232 */
[----:B------:R-:W-:-:S04]  /*49b0*/  IMAD.WIDE R54, R12, 0x4, R54 ;  /* 0x000000040c367825 */ /* 0x000fc800078e0236 */
[----:B------:R-:W-:-:S04]  /*49c0*/  IMAD.WIDE R122, R12, 0x4, R122 ;  /* 0x000000040c7a7825 */ /* 0x000fc800078e027a */
[----:B------:R-:W-:-:S04]  /*49d0*/  IMAD.U32 R25, RZ, RZ, UR13 ;  /* 0x0000000dff197e24 */ /* 0x000fc8000f8e00ff */
[----:B------:R-:W-:-:S04]  /*49e0*/  IMAD.WIDE R6, R25, 0x4, R6 ;  /* 0x0000000419067825 */ /* 0x000fc800078e0206 */
[----:B------:R-:W-:Y:S02]  /*49f0*/  IMAD.U32 R2, RZ, RZ, UR13 ;  /* 0x0000000dff027e24 */ /* 0x000fe4000f8e00ff */
[----:B----4-:R-:W-:Y:S02]  /*4a00*/  IMAD.WIDE R46, R12, 0x4, R46 ;  /* 0x000000040c2e7825 */ /* 0x010fe400078e022e */
[----:B------:R-:W1:Y:S02]  /*4a10*/  S2R R12, SR_TID.X ;  /* 0x00000000000c7919 */ /* 0x000e640000002100 */
[----:B---3--:R-:W-:-:S05]  /*4a20*/  IMAD.WIDE R16, R2, 0x4, R16 ;  /* 0x0000000402107825 */ /* 0x008fca00078e0210 */
[----:B------:R-:W-:Y:S01]  /*4a30*/  LDGSTS.E [R3+0x12000], desc[UR16][R16.64], P2 ;  /* 0x1200000010037fae */ /* 0x000fe200091a1010 */
[----:B--2---:R-:W-:-:S03]  /*4a40*/  IMAD.WIDE R48, R2, 0x4, R48 ;  /* 0x0000000402307825 */ /* 0x004fc600078e0230 */
[----:B------:R2:W-:Y:S04]  /*4a50*/  LDGSTS.E [R3+0x12800], desc[UR16][R46.64], P1 ;  /* 0x128000002e037fae */ /* 0x0005e800089a1010 */
[----:B------:R-:W3:Y:S01]  /*4a60*/  LDL.LU.64 R16, [R1+0x1f8] ;  /* 0x0001f80001107983 */ /* 0x000ee20000300a00 */
[----:B-1----:R-:W-:Y:S01]  /*4a70*/  SHF.R.U32.HI R25, RZ, 0x7, R12 ;  /* 0x00000007ff197819 */ /* 0x002fe2000001160c */
[----:B------:R-:W-:Y:S02]  /*4a80*/  IMAD.U32 R12, RZ, RZ, UR13 ;  /* 0x0000000dff0c7e24 */ /* 0x000fe4000f8e00ff */
[----:B------:R-:W-:-:S04]  /*4a90*/  IMAD.WIDE R52, R2, 0x4, R52 ;  /* 0x0000000402347825 */ /* 0x000fc800078e0234 */
[----:B------:R-:W-:-:S04]  /*4aa0*/  IMAD.WIDE R56, R2, 0x4, R56 ;  /* 0x0000000402387825 */ /* 0x000fc800078e0238 */
[----:B------:R-:W-:-:S04]  /*4ab0*/  IMAD.WIDE R4, R2, 0x4, R4 ;  /* 0x0000000402047825 */ /* 0x000fc800078e0204 */
[----:B------:R-:W-:-:S04]  /*4ac0*/  IMAD.WIDE R8, R2, 0x4, R8 ;  /* 0x0000000402087825 */ /* 0x000fc800078e0208 */
[----:B------:R-:W-:Y:S01]  /*4ad0*/  IMAD.WIDE R10, R2, 0x4, R10 ;  /* 0x00000004020a7825 */ /* 0x000fe200078e020a */
[----:B------:R-:W-:Y:S01]  /*4ae0*/  PLOP3.LUT P1, PT, PT, PT, UP1, 0x80, 0x8 ;  /* 0x000000000008781c */ /* 0x000fe20003f2f018 */
[----:B------:R-:W-:Y:S02]  /*4af0*/  LDGSTS.E [R3+0x13000], desc[UR16][R48.64], P3 ;  /* 0x1300000030037fae */ /* 0x000fe400099a1010 */
[----:B------:R-:W-:Y:S02]  /*4b00*/  IMAD.WIDE R14, R12, 0x4, R14 ;  /* 0x000000040c0e7825 */ /* 0x000fe400078e020e */
[----:B------:R-:W1:Y:S01]  /*4b10*/  S2R R12, SR_TID.X ;  /* 0x00000000000c7919 */ /* 0x000e620000002100 */
[----:B------:R-:W-:Y:S01]  /*4b20*/  SGXT.U32 R25, R25, 0x2 ;  /* 0x000000021919781a */ /* 0x000fe20000000000 */
[----:B------:R-:W4:Y:S03]  /*4b30*/  S2R R2, SR_TID.X ;  /* 0x0000000000027919 */ /* 0x000f260000002100 */
[----:B------:R-:W-:Y:S01]  /*4b40*/  LOP3.LUT R25, R25, 0x38, RZ, 0xfc, !PT ;  /* 0x0000003819197812 */ /* 0x000fe200078efcff */
[----:B--2---:R-:W-:Y:S01]  /*4b50*/  IMAD.U32 R47, RZ, RZ, UR13 ;  /* 0x0000000dff2f7e24 */ /* 0x004fe2000f8e00ff */
[----:B------:R-:W-:Y:S02]  /*4b60*/  LDGSTS.E [R3+0x13800], desc[UR16][R50.64], P5 ;  /* 0x1380000032037fae */ /* 0x000fe4000a9a1010 */
[----:B------:R-:W-:-:S02]  /*4b70*/  ISETP.GE.AND P6, PT, R25, UR6, PT ;  /* 0x0000000619007c0c */ /* 0x000fc4000bfc6270 */
[----:B-1----:R-:W-:Y:S02]  /*4b80*/  SHF.R.U32.HI R12, RZ, 0x7, R12 ;  /* 0x00000007ff0c7819 */ /* 0x002fe4000001160c */
[----:B----4-:R-:W-:Y:S01]  /*4b90*/  SHF.R.U32.HI R26, RZ, 0x7, R2 ;  /* 0x00000007ff1a7819 */ /* 0x010fe20000011602 */
[----:B------:R-:W-:Y:S01]  /*4ba0*/  IMAD.WIDE R20, R47, 0x4, R20 ;  /* 0x000000042f147825 */ /* 0x000fe200078e0214 */
[----:B------:R-:W-:Y:S01]  /*4bb0*/  SGXT.U32 R12, R12, 0x2 ;  /* 0x000000020c0c781a */ /* 0x000fe20000000000 */
[----:B------:R-:W-:Y:S03]  /*4bc0*/  LDGSTS.E [R3+0x14000], desc[UR16][R52.64], P4 ;  /* 0x1400000034037fae */ /* 0x000fe6000a1a1010 */
[----:B------:R-:W-:Y:S02]  /*4bd0*/  LOP3.LUT R12, R12, 0x40, RZ, 0xfc, !PT ;  /* 0x000000400c0c7812 */ /* 0x000fe400078efcff */
[----:B------:R-:W-:Y:S01]  /*4be0*/  SEL R25, RZ, 0x4, P6 ;  /* 0x00000004ff197807 */ /* 0x000fe20003000000 */
[----:B------:R-:W-:Y:S01]  /*4bf0*/  IMAD.U32 R2, RZ, RZ, UR13 ;  /* 0x0000000dff027e24 */ /* 0x000fe2000f8e00ff */
[----:B------:R-:W-:Y:S01]  /*4c00*/  ISETP.GE.AND P6, PT, R12, UR6, PT ;  /* 0x000000060c007c0c */ /* 0x000fe2000bfc6270 */
[----:B------:R-:W-:Y:S04]  /*4c10*/  LDGSTS.E [R3+0x14800], desc[UR16][R54.64], P0 ;  /* 0x1480000036037fae */ /* 0x000fe800081a1010 */
[----:B------:R-:W2:Y:S01]  /*4c20*/  LDL.LU R12, [R1+0x1f0] ;  /* 0x0001f000010c7983 */ /* 0x000ea20000300800 */
[----:B------:R-:W-:-:S04]  /*4c30*/  SGXT.U32 R26, R26, 0x2 ;  /* 0x000000021a1a781a */ /* 0x000fc80000000000 */
[----:B------:R-:W-:-:S04]  /*4c40*/  LOP3.LUT R26, R26, 0x3c, RZ, 0xfc, !PT ;  /* 0x0000003c1a1a7812 */ /* 0x000fc800078efcff */
[----:B------:R-:W-:Y:S01]  /*4c50*/  ISETP.GE.AND P2, PT, R26, UR6, PT ;  /* 0x000000061a007c0c */ /* 0x000fe2000bf46270 */
[----:B------:R-:W-:-:S04]  /*4c60*/  IMAD.U32 R26, RZ, RZ, UR13 ;  /* 0x0000000dff1a7e24 */ /* 0x000fc8000f8e00ff */
[----:B------:R-:W-:Y:S01]  /*4c70*/  IMAD.WIDE R18, R26, 0x4, R18 ;  /* 0x000000041a127825 */ /* 0x000fe200078e0212 */
[----:B------:R-:W-:Y:S02]  /*4c80*/  SEL R26, R0, RZ, P1 ;  /* 0x000000ff001a7207 */ /* 0x000fe40000800000 */
[----:B------:R-:W1:Y:S01]  /*4c90*/  S2R R0, SR_TID.X ;  /* 0x0000000000007919 */ /* 0x000e620000002100 */
[----:B------:R-:W-:-:S04]  /*4ca0*/  PLOP3.LUT P1, PT, PT, PT, UP1, 0x80, 0x8 ;  /* 0x000000000008781c */ /* 0x000fc80003f2f018 */
[----:B------:R-:W-:Y:S02]  /*4cb0*/  SEL R24, R24, RZ, P1 ;  /* 0x000000ff18187207 */ /* 0x000fe40000800000 */
[----:B------:R-:W-:Y:S02]  /*4cc0*/  SEL R46, RZ, 0x4, P6 ;  /* 0x00000004ff2e7807 */ /* 0x000fe40003000000 */
[----:B-1----:R-:W-:-:S04]  /*4cd0*/  SHF.R.U32.HI R0, RZ, 0x7, R0 ;  /* 0x00000007ff007819 */ /* 0x002fc80000011600 */
[----:B------:R-:W-:-:S04]  /*4ce0*/  SGXT.U32 R0, R0, 0x2 ;  /* 0x000000020000781a */ /* 0x000fc80000000000 */
[----:B------:R-:W-:-:S04]  /*4cf0*/  LOP3.LUT R0, R0, 0x44, RZ, 0xfc, !PT ;  /* 0x0000004400007812 */ /* 0x000fc800078efcff */
[----:B------:R-:W-:Y:S01]  /*4d00*/  ISETP.GE.AND P1, PT, R0, UR6, PT ;  /* 0x0000000600007c0c */ /* 0x000fe2000bf26270 */
[----:B------:R-:W-:-:S03]  /*4d10*/  IMAD.U32 R0, RZ, RZ, UR13 ;  /* 0x0000000dff007e24 */ /* 0x000fc6000f8e00ff */
[----:B------:R-:W-:Y:S01]  /*4d20*/  SEL R47, RZ, 0x4, P1 ;  /* 0x00000004ff2f7807 */ /* 0x000fe20000800000 */
[----:B------:R-:W-:Y:S01]  /*4d30*/  IMAD.WIDE R22, R0, 0x4, R22 ;  /* 0x0000000400167825 */ /* 0x000fe200078e0216 */
[----:B------:R-:W-:Y:S02]  /*4d40*/  PLOP3.LUT P6, PT, PT, PT, UP1, 0x80, 0x8 ;  /* 0x000000000008781c */ /* 0x000fe40003fcf018 */
[----:B------:R-:W-:Y:S01]  /*4d50*/  ISETP.NE.U32.AND P3, PT, R24, RZ, PT ;  /* 0x000000ff1800720c */ /* 0x000fe20003f65070 */
[----:B---3--:R-:W-:Y:S01]  /*4d60*/  IMAD.WIDE R16, R2, 0x4, R16 ;  /* 0x0000000402107825 */ /* 0x008fe200078e0210 */
[----:B------:R-:W-:Y:S02]  /*4d70*/  SEL R2, RZ, 0x4, P2 ;  /* 0x00000004ff027807 */ /* 0x000fe40001000000 */
[----:B------:R-:W-:-:S04]  /*4d80*/  PLOP3.LUT P2, PT, PT, PT, UP1, 0x80, 0x8 ;  /* 0x000000000008781c */ /* 0x000fc80003f4f018 */
[----:B------:R-:W-:Y:S02]  /*4d90*/  SEL R13, R13, RZ, P2 ;  /* 0x000000ff0d0d7207 */ /* 0x000fe40001000000 */
[----:B------:R-:W-:-:S04]  /*4da0*/  PLOP3.LUT P2, PT, PT, PT, UP1, 0x80, 0x8 ;  /* 0x000000000008781c */ /* 0x000fc80003f4f018 */
[----:B------:R-:W-:Y:S02]  /*4db0*/  SEL R27, R27, RZ, P2 ;  /* 0x000000ff1b1b7207 */ /* 0x000fe40001000000 */
[----:B------:R-:W-:-:S04]  /*4dc0*/  PLOP3.LUT P2, PT, PT, PT, UP1, 0x80, 0x8 ;  /* 0x000000000008781c */ /* 0x000fc80003f4f018 */
[----:B------:R-:W-:Y:S02]  /*4dd0*/  SEL R25, R25, RZ, P2 ;  /* 0x000000ff19197207 */ /* 0x000fe40001000000 */
[----:B------:R-:W-:-:S04]  /*4de0*/  PLOP3.LUT P2, PT, PT, PT, UP1, 0x80, 0x8 ;  /* 0x000000000008781c */ /* 0x000fc80003f4f018 */
[----:B------:R-:W-:Y:S02]  /*4df0*/  SEL R0, R46, RZ, P2 ;  /* 0x000000ff2e007207 */ /* 0x000fe40001000000 */
[----:B------:R-:W-:Y:S02]  /*4e00*/  PLOP3.LUT P2, PT, PT, PT, UP1, 0x80, 0x8 ;  /* 0x000000000008781c */ /* 0x000fe40003f4f018 */
[----:B------:R-:W-:Y:S02]  /*4e10*/  SEL R2, R2, RZ, P6 ;  /* 0x000000ff02027207 */ /* 0x000fe40003000000 */
[----:B------:R-:W-:Y:S02]  /*4e20*/  PLOP3.LUT P6, PT, PT, PT, UP1, 0x80, 0x8 ;  /* 0x000000000008781c */ /* 0x000fe40003fcf018 */
[----:B--2---:R-:W-:Y:S02]  /*4e30*/  ISETP.GE.AND P1, PT, R12, UR6, PT ;  /* 0x000000060c007c0c */ /* 0x004fe4000bf26270 */
[----:B------:R-:W-:-:S02]  /*4e40*/  SEL R12, R47, RZ, P2 ;  /* 0x000000ff2f0c7207 */ /* 0x000fc40001000000 */
[----:B------:R-:W1:Y:S01]  /*4e50*/  S2R R47, SR_TID.X ;  /* 0x00000000002f7919 */ /* 0x000e620000002100 */
[----:B------:R-:W-:Y:S02]  /*4e60*/  SEL R46, RZ, 0x4, P1 ;  /* 0x00000004ff2e7807 */ /* 0x000fe40000800000 */
[----:B-1----:R-:W-:-:S04]  /*4e70*/  SHF.R.U32.HI R47, RZ, 0x7, R47 ;  /* 0x00000007ff2f7819 */ /* 0x002fc8000001162f */
[----:B------:R-:W-:-:S04]  /*4e80*/  SGXT.U32 R47, R47, 0x2 ;  /* 0x000000022f2f781a */ /* 0x000fc80000000000 */
[----:B------:R-:W-:-:S04]  /*4e90*/  LOP3.LUT R47, R47, 0x4c, RZ, 0xfc, !PT ;  /* 0x0000004c2f2f7812 */ /* 0x000fc800078efcff */
[----:B------:R-:W-:Y:S02]  /*4ea0*/  ISETP.GE.AND P1, PT, R47, UR6, PT ;  /* 0x000000062f007c0c */ /* 0x000fe4000bf26270 */
[----:B------:R-:W-:Y:S02]  /*4eb0*/  SEL R47, R46, RZ, P6 ;  /* 0x000000ff2e2f7207 */ /* 0x000fe40003000000 */
[----:B------:R-:W1:Y:S01]  /*4ec0*/  S2R R46, SR_TID.X ;  /* 0x00000000002e7919 */ /* 0x000e620000002100 */
[----:B------:R-:W-:Y:S02]  /*4ed0*/  ISETP.NE.U32.AND P2, PT, R13, RZ, PT ;  /* 0x000000ff0d00720c */ /* 0x000fe40003f45070 */
[----:B------:R-:W-:Y:S02]  /*4ee0*/  ISETP.NE.U32.AND P4, PT, R25, RZ, PT ;  /* 0x000000ff1900720c */ /* 0x000fe40003f85070 */
[----:B------:R-:W-:-:S09]  /*4ef0*/  ISETP.NE.U32.AND P0, PT, R2, RZ, PT ;  /* 0x000000ff0200720c */ /* 0x000fd20003f05070 */
[----:B------:R-:W-:Y:S01]  /*4f00*/  LDGSTS.E [R3+0x15000], desc[UR16][R56.64], P2 ;  /* 0x1500000038037fae */ /* 0x000fe200091a1010 */
[----:B-1----:R-:W-:-:S04]  /*4f10*/  SHF.R.U32.HI R46, RZ, 0x7, R46 ;  /* 0x00000007ff2e7819 */ /* 0x002fc8000001162e */
[----:B------:R-:W-:-:S04]  /*4f20*/  SGXT.U32 R46, R46, 0x2 ;  /* 0x000000022e2e781a */ /* 0x000fc80000000000 */
[----:B------:R-:W-:-:S04]  /*4f30*/  LOP3.LUT R46, R46, 0x50, RZ, 0xfc, !PT ;  /* 0x000000502e2e7812 */ /* 0x000fc800078efcff */
[----:B------:R-:W-:Y:S02]  /*4f40*/  ISETP.GE.AND P6, PT, R46, UR6, PT ;  /* 0x000000062e007c0c */ /* 0x000fe4000bfc6270 */
[----:B------:R-:W-:Y:S02]  /*4f50*/  SEL R46, RZ, 0x4, P1 ;  /* 0x00000004ff2e7807 */ /* 0x000fe40000800000 */
[----:B------:R-:W-:Y:S02]  /*4f60*/  SEL R13, RZ, 0x4, P6 ;  /* 0x00000004ff0d7807 */ /* 0x000fe40003000000 */
[----:B------:R-:W-:Y:S02]  /*4f70*/  ISETP.NE.U32.AND P6, PT, R26, RZ, PT ;  /* 0x000000ff1a00720c */ /* 0x000fe40003fc5070 */
[----:B------:R-:W2:Y:S01]  /*4f80*/  LDL.LU R26, [R1+0x1ec] ;  /* 0x0001ec00011a7983 */ /* 0x000ea20000300800 */
[----:B------:R-:W-:-:S03]  /*4f90*/  ISETP.NE.U32.AND P1, PT, R27, RZ, PT ;  /* 0x000000ff1b00720c */ /* 0x000fc60003f25070 */
[----:B------:R-:W2:Y:S04]  /*4fa0*/  LDL.LU R27, [R1+0x1e8] ;  /* 0x0001e800011b7983 */ /* 0x000ea80000300800 */
[----:B------:R-:W3:Y:S04]  /*4fb0*/  LDL.LU R24, [R1+0x1e4] ;  /* 0x0001e40001187983 */ /* 0x000ee80000300800 */
[----:B------:R-:W3:Y:S04]  /*4fc0*/  LDL.LU R25, [R1+0x1e0] ;  /* 0x0001e00001197983 */ /* 0x000ee80000300800 */
[----:B------:R-:W-:Y:S04]  /*4fd0*/  LDGSTS.E [R3+0x15800], desc[UR16][R122.64], P6 ;  /* 0x158000007a037fae */ /* 0x000fe8000b1a1010 */
[----:B------:R-:W-:Y:S04]  /*4fe0*/  LDGSTS.E [R3+0x16000], desc[UR16][R4.64], P1 ;  /* 0x1600000004037fae */ /* 0x000fe800089a1010 */
[----:B------:R1:W-:Y:S04]  /*4ff0*/  LDGSTS.E [R3+0x16800], desc[UR16][R6.64], P3 ;  /* 0x1680000006037fae */ /* 0x0003e800099a1010 */
[----:B------:R4:W-:Y:S01]  /*5000*/  LDGSTS.E [R3+0x17000], desc[UR16][R8.64], P4 ;  /* 0x1700000008037fae */ /* 0x0009e2000a1a1010 */
[----:B------:R-:W-:-:S02]  /*5010*/  PLOP3.LUT P4, PT, PT, PT, UP1, 0x80, 0x8 ;  /* 0x000000000008781c */ /* 0x000fc40003f8f018 */
[----:B------:R-:W-:Y:S01]  /*5020*/  ISETP.NE.U32.AND P1, PT, R12, RZ, PT ;  /* 0x000000ff0c00720c */ /* 0x000fe20003f25070 */
[----:B------:R-:W5:Y:S04]  /*5030*/  LDL.LU R2, [R1+0x1dc] ;  /* 0x0001dc0001027983 */ /* 0x000f680000300800 */
[----:B------:R-:W5:Y:S01]  /*5040*/  LDL.LU R12, [R1+0x1d8] ;  /* 0x0001d800010c7983 */ /* 0x000f620000300800 */
[----:B-1----:R-:W-:-:S03]  /*5050*/  SEL R6, R13, RZ, P4 ;  /* 0x000000ff0d067207 */ /* 0x002fc60002000000 */
[----:B------:R-:W5:Y:S01]  /*5060*/  LDL.LU R13, [R1+0x1d4] ;  /* 0x0001d400010d7983 */ /* 0x000f620000300800 */
[----:B------:R-:W-:Y:S02]  /*5070*/  ISETP.NE.U32.AND P2, PT, R0, RZ, PT ;  /* 0x000000ff0000720c */ /* 0x000fe40003f45070 */
[----:B------:R-:W1:Y:S01]  /*5080*/  S2R R0, SR_TID.X ;  /* 0x0000000000007919 */ /* 0x000e620000002100 */
[----:B------:R-:W4:Y:S01]  /*5090*/  S2R R49, SR_TID.X ;  /* 0x0000000000317919 */ /* 0x000f220000002100 */
[----:B------:R-:W-:Y:S02]  /*50a0*/  PLOP3.LUT P6, PT, PT, PT, UP1, 0x80, 0x8 ;  /* 0x000000000008781c */ /* 0x000fe40003fcf018 */
[----:B------:R-:W-:Y:S01]  /*50b0*/  ISETP.NE.U32.AND P3, PT, R47, RZ, PT ;  /* 0x000000ff2f00720c */ /* 0x000fe20003f65070 */
[----:B------:R1:W-:Y:S01]  /*50c0*/  LDGSTS.E [R3+0x17800], desc[UR16][R10.64], P0 ;  /* 0x178000000a037fae */ /* 0x0003e200081a1010 */
[----:B------:R-:W-:-:S05]  /*50d0*/  SEL R7, R46, RZ, P6 ;  /* 0x000000ff2e077207 */ /* 0x000fca0003000000 */
[----:B------:R-:W-:Y:S01]  /*50e0*/  LDGSTS.E [R3+0x18000], desc[UR16][R14.64], P2 ;  /* 0x180000000e037fae */ /* 0x000fe200091a1010 */
[----:B------:R-:W-:-:S03]  /*50f0*/  ISETP.NE.U32.AND P4, PT, R7, RZ, PT ;  /* 0x000000ff0700720c */ /* 0x000fc60003f85070 */
[----:B------:R-:W-:Y:S01]  /*5100*/  LDGSTS.E [R3+0x18800], desc[UR16][R16.64], P1 ;  /* 0x1880000010037fae */ /* 0x000fe200089a1010 */
[----:B-1----:R-:W-:-:S03]  /*5110*/  SHF.R.U32.HI R0, RZ, 0x7, R0 ;  /* 0x00000007ff007819 */ /* 0x002fc60000011600 */
[----:B------:R-:W-:Y:S01]  /*5120*/  LDGSTS.E [R3+0x19000], desc[UR16][R18.64], P3 ;  /* 0x1900000012037fae */ /* 0x000fe200099a1010 */
[----:B------:R-:W-:-:S05]  /*5130*/  SGXT.U32 R0, R0, 0x2 ;  /* 0x000000020000781a */ /* 0x000fca0000000000 */
[----:B------:R-:W-:Y:S01]  /*5140*/  LDGSTS.E [R3+0x19800], desc[UR16][R20.64], P4 ;  /* 0x1980000014037fae */ /* 0x000fe2000a1a1010 */
[----:B----4-:R-:W-:Y:S02]  /*5150*/  LOP3.LUT R49, R49, 0x7f, RZ, 0xc0, !PT ;  /* 0x0000007f31317812 */ /* 0x010fe400078ec0ff */
[----:B------:R-:W-:Y:S02]  /*5160*/  LOP3.LUT R52, R0, 0x54, RZ, 0xfc, !PT ;  /* 0x0000005400347812 */ /* 0x000fe400078efcff */
[----:B------:R-:W-:Y:S02]  /*5170*/  ISETP.GE.AND P5, PT, R49, UR6, PT ;  /* 0x0000000631007c0c */ /* 0x000fe4000bfa6270 */
[----:B------:R-:W-:Y:S02]  /*5180*/  ISETP.GE.AND P6, PT, R52, UR6, PT ;  /* 0x0000000634007c0c */ /* 0x000fe4000bfc6270 */
[----:B------:R-:W-:Y:S02]  /*5190*/  SEL R4, RZ, 0x4, P5 ;  /* 0x00000004ff047807 */ /* 0x000fe40002800000 */
[----:B------:R-:W-:-:S02]  /*51a0*/  SEL R5, RZ, 0x4, P6 ;  /* 0x00000004ff057807 */ /* 0x000fc40003000000 */
[----:B------:R-:W-:Y:S02]  /*51b0*/  PLOP3.LUT P6, PT, PT, PT, UP1, 0x80, 0x8 ;  /* 0x000000000008781c */ /* 0x000fe40003fcf018 */
[----:B------:R-:W-:Y:S02]  /*51c0*/  LOP3.LUT R55, R0, 0x58, RZ, 0xfc, !PT ;  /* 0x0000005800377812 */ /* 0x000fe400078efcff */
[----:B------:R-:W-:Y:S02]  /*51d0*/  PLOP3.LUT P5, PT, PT, PT, UP1, 0x80, 0x8 ;  /* 0x000000000008781c */ /* 0x000fe40003faf018 */
[----:B------:R-:W-:Y:S02]  /*51e0*/  SEL R4, R4, RZ, P6 ;  /* 0x000000ff04047207 */ /* 0x000fe40003000000 */
[----:B------:R-:W-:Y:S02]  /*51f0*/  LOP3.LUT R54, R0, 0x5c, RZ, 0xfc, !PT ;  /* 0x0000005c00367812 */ /* 0x000fe400078efcff */
[----:B------:R-:W-:-:S02]  /*5200*/  ISETP.GE.AND P2, PT, R55, UR6, PT ;  /* 0x0000000637007c0c */ /* 0x000fc4000bf46270 */
[----:B------:R-:W-:Y:S02]  /*5210*/  SEL R5, R5, RZ, P5 ;  /* 0x000000ff05057207 */ /* 0x000fe40002800000 */
[----:B------:R-:W-:Y:S02]  /*5220*/  ISETP.NE.U32.AND P5, PT, R4, RZ, PT ;  /* 0x000000ff0400720c */ /* 0x000fe40003fa5070 */
[----:B------:R-:W-:Y:S02]  /*5230*/  ISETP.GE.AND P4, PT, R54, UR6, PT ;  /* 0x0000000636007c0c */ /* 0x000fe4000bf86270 */
[----:B------:R-:W-:Y:S02]  /*5240*/  PLOP3.LUT P1, PT, PT, PT, UP1, 0x80, 0x8 ;  /* 0x000000000008781c */ /* 0x000fe40003f2f018 */
[----:B------:R-:W-:Y:S02]  /*5250*/  LOP3.LUT R57, R0, 0x60, RZ, 0xfc, !PT ;  /* 0x0000006000397812 */ /* 0x000fe400078efcff */
[----:B------:R-:W-:-:S02]  /*5260*/  SEL R4, RZ, 0x4, P2 ;  /* 0x00000004ff047807 */ /* 0x000fc40001000000 */
[----:B------:R-:W-:Y:S02]  /*5270*/  LOP3.LUT R56, R0, 0x64, RZ, 0xfc, !PT ;  /* 0x0000006400387812 */ /* 0x000fe400078efcff */
[----:B------:R-:W-:Y:S02]  /*5280*/  ISETP.NE.U32.AND P6, PT, R6, RZ, PT ;  /* 0x000000ff0600720c */ /* 0x000fe40003fc5070 */
[----:B------:R-:W-:Y:S02]  /*5290*/  PLOP3.LUT P2, PT, PT, PT, UP1, 0x80, 0x8 ;  /* 0x000000000008781c */ /* 0x000fe40003f4f018 */
[----:B------:R-:W-:Y:S02]  /*52a0*/  SEL R6, RZ, 0x4, P4 ;  /* 0x00000004ff067807 */ /* 0x000fe40002000000 */
[----:B------:R-:W-:Y:S02]  /*52b0*/  ISETP.GE.AND P3, PT, R57, UR6, PT ;  /* 0x0000000639007c0c */ /* 0x000fe4000bf66270 */
[----:B------:R-:W-:-:S02]  /*52c0*/  SEL R4, R4, RZ, P1 ;  /* 0x000000ff04047207 */ /* 0x000fc40000800000 */
[----:B------:R-:W-:Y:S02]  /*52d0*/  ISETP.GE.AND P4, PT, R56, UR6, PT ;  /* 0x0000000638007c0c */ /* 0x000fe4000bf86270 */
[----:B------:R-:W-:Y:S01]  /*52e0*/  LOP3.LUT R123, R0, 0x68, RZ, 0xfc, !PT ;  /* 0x00000068007b7812 */ /* 0x000fe200078efcff */
[----:B------:R-:W-:Y:S01]  /*52f0*/  LDGSTS.E [R3+0x1a000], desc[UR16][R22.64], P6 ;  /* 0x1a00000016037fae */ /* 0x000fe2000b1a1010 */
[----:B------:R-:W-:Y:S02]  /*5300*/  ISETP.NE.U32.AND P0, PT, R5, RZ, PT ;  /* 0x000000ff0500720c */ /* 0x000fe40003f05070 */
[----:B------:R-:W-:Y:S02]  /*5310*/  SEL R7, R6, RZ, P2 ;  /* 0x000000ff06077207 */ /* 0x000fe40001000000 */
[----:B------:R-:W-:Y:S02]  /*5320*/  PLOP3.LUT P1, PT, PT, PT, UP1, 0x80, 0x8 ;  /* 0x000000000008781c */ /* 0x000fe40003f2f018 */
[----:B------:R-:W-:-:S02]  /*5330*/  SEL R5, RZ, 0x4, P3 ;  /* 0x00000004ff057807 */ /* 0x000fc40001800000 */
[----:B------:R-:W-:Y:S02]  /*5340*/  ISETP.NE.U32.AND P2, PT, R4, RZ, PT ;  /* 0x000000ff0400720c */ /* 0x000fe40003f45070 */
[----:B------:R-:W-:Y:S02]  /*5350*/  PLOP3.LUT P3, PT, PT, PT, UP1, 0x80, 0x8 ;  /* 0x000000000008781c */ /* 0x000fe40003f6f018 */
[----:B------:R-:W-:Y:S02]  /*5360*/  SEL R4, RZ, 0x4, P4 ;  /* 0x00000004ff047807 */ /* 0x000fe40002000000 */
[----:B------:R-:W-:Y:S02]  /*5370*/  ISETP.GE.AND P4, PT, R123, UR6, PT ;  /* 0x000000067b007c0c */ /* 0x000fe4000bf86270 */
[----:B------:R-:W-:Y:S02]  /*5380*/  SEL R6, R5, RZ, P1 ;  /* 0x000000ff05067207 */ /* 0x000fe40000800000 */
[----:B------:R-:W-:-:S02]  /*5390*/  SEL R5, R4, RZ, P3 ;  /* 0x000000ff04057207 */ /* 0x000fc40001800000 */
[----:B------:R-:W-:Y:S02]  /*53a0*/  PLOP3.LUT P3, PT, PT, PT, UP1, 0x80, 0x8 ;  /* 0x000000000008781c */ /* 0x000fe40003f6f018 */
[----:B------:R-:W-:Y:S02]  /*53b0*/  SEL R4, RZ, 0x4, P4 ;  /* 0x00000004ff047807 */ /* 0x000fe40002000000 */
[----:B------:R-:W-:Y:S02]  /*53c0*/  LOP3.LUT R122, R0, 0x6c, RZ, 0xfc, !PT ;  /* 0x0000006c007a7812 */ /* 0x000fe400078efcff */
[----:B------:R-:W-:Y:S02]  /*53d0*/  ISETP.NE.U32.AND P6, PT, R5, RZ, PT ;  /* 0x000000ff0500720c */ /* 0x000fe40003fc5070 */
[----:B------:R-:W-:Y:S01]  /*53e0*/  ISETP.NE.U32.AND P4, PT, R6, RZ, PT ;  /* 0x000000ff0600720c */ /* 0x000fe20003f85070 */
[----:B------:R-:W-:Y:S01]  /*53f0*/  IMAD.U32 R6, RZ, RZ, UR13 ;  /* 0x0000000dff067e24 */ /* 0x000fe2000f8e00ff */
[----:B------:R-:W-:-:S02]  /*5400*/  SEL R5, R4, RZ, P3 ;  /* 0x000000ff04057207 */ /* 0x000fc40001800000 */
[----:B------:R-:W-:Y:S01]  /*5410*/  ISETP.NE.U32.AND P1, PT, R7, RZ, PT ;  /* 0x000000ff0700720c */ /* 0x000fe20003f25070 */
[----:B------:R-:W-:Y:S01]  /*5420*/  IMAD.U32 R7, RZ, RZ, UR13 ;  /* 0x0000000dff077e24 */ /* 0x000fe2000f8e00ff */
[----:B------:R-:W-:Y:S01]  /*5430*/  ISETP.GE.AND P3, PT, R122, UR6, PT ;  /* 0x000000067a007c0c */ /* 0x000fe2000bf66270 */
[----:B------:R-:W-:-:S03]  /*5440*/  IMAD.U32 R8, RZ, RZ, UR13 ;  /* 0x0000000dff087e24 */ /* 0x000fc6000f8e00ff */
[----:B------:R-:W-:Y:S02]  /*5450*/  SEL R4, RZ, 0x4, P3 ;  /* 0x00000004ff047807 */ /* 0x000fe40001800000 */
[----:B------:R-:W-:Y:S01]  /*5460*/  PLOP3.LUT P3, PT, PT, PT, UP1, 0x80, 0x8 ;  /* 0x000000000008781c */ /* 0x000fe20003f6f018 */
[----:B------:R-:W-:-:S03]  /*5470*/  IMAD.WIDE R28, R8, 0x4, R28 ;  /* 0x00000004081c7825 */ /* 0x000fc600078e021c */
[----:B------:R-:W-:Y:S01]  /*5480*/  SEL R4, R4, RZ, P3 ;  /* 0x000000ff04047207 */ /* 0x000fe20001800000 */
[----:B------:R-:W-:-:S03]  /*5490*/  IMAD.WIDE R30, R6, 0x4, R30 ;  /* 0x00000004061e7825 */ /* 0x000fc600078e021e */
[----:B------:R-:W-:Y:S01]  /*54a0*/  ISETP.NE.U32.AND P3, PT, R4, RZ, PT ;  /* 0x000000ff0400720c */ /* 0x000fe20003f65070 */
[----:B------:R-:W-:Y:S01]  /*54b0*/  IMAD.U32 R4, RZ, RZ, UR13 ;  /* 0x0000000dff047e24 */ /* 0x000fe2000f8e00ff */
[----:B------:R-:W-:-:S03]  /*54c0*/  LOP3.LUT R49, R0, 0x7c, RZ, 0xfc, !PT ;  /* 0x0000007c00317812 */ /* 0x000fc600078efcff */
[----:B------:R-:W-:-:S04]  /*54d0*/  IMAD.WIDE R32, R4, 0x4, R32 ;  /* 0x0000000404207825 */ /* 0x000fc800078e0220 */
[----:B------:R-:W-:Y:S02]  /*54e0*/  IMAD.U32 R9, RZ, RZ, UR13 ;  /* 0x0000000dff097e24 */ /* 0x000fe4000f8e00ff */
[----:B------:R-:W-:Y:S02]  /*54f0*/  IMAD.U32 R10, RZ, RZ, UR13 ;  /* 0x0000000dff0a7e24 */ /* 0x000fe4000f8e00ff */
[----:B------:R-:W-:-:S04]  /*5500*/  IMAD.WIDE R42, R9, 0x4, R42 ;  /* 0x00000004092a7825 */ /* 0x000fc800078e022a */
[----:B------:R-:W-:Y:S01]  /*5510*/  IMAD.WIDE R44, R10, 0x4, R44 ;  /* 0x000000040a2c7825 */ /* 0x000fe200078e022c */
[----:B------:R-:W1:Y:S03]  /*5520*/  S2R R53, SR_TID.X ;  /* 0x0000000000357919 */ /* 0x000e660000002100 */
[----:B--2---:R-:W-:-:S04]  /*5530*/  IMAD.WIDE R26, R7, 0x4, R26 ;  /* 0x00000004071a7825 */ /* 0x004fc800078e021a */
[----:B---3--:R-:W-:-:S05]  /*5540*/  IMAD.WIDE R24, R6, 0x4, R24 ;  /* 0x0000000406187825 */ /* 0x008fca00078e0218 */
[----:B------:R2:W-:Y:S04]  /*5550*/  LDGSTS.E [R3+0x1a800], desc[UR16][R24.64], P0 ;  /* 0x1a80000018037fae */ /* 0x0005e800081a1010 */
[----:B------:R3:W-:Y:S04]  /*5560*/  LDGSTS.E [R3+0x1b000], desc[UR16][R26.64], P2 ;  /* 0x1b0000001a037fae */ /* 0x0007e800091a1010 */
[----:B------:R4:W-:Y:S01]  /*5570*/  LDGSTS.E [R3+0x1b800], desc[UR16][R28.64], P1 ;  /* 0x1b8000001c037fae */ /* 0x0009e200089a1010 */
[----:B--2---:R-:W-:-:S03]  /*5580*/  LOP3.LUT R25, R0, 0x70, RZ, 0xfc, !PT ;  /* 0x0000007000197812 */ /* 0x004fc600078efcff */
[----:B------:R4:W-:Y:S01]  /*5590*/  LDGSTS.E [R3+0x1c000], desc[UR16][R30.64], P4 ;  /* 0x1c0000001e037fae */ /* 0x0009e2000a1a1010 */
[----:B---3--:R-:W-:-:S03]  /*55a0*/  LOP3.LUT R27, R0, 0x74, RZ, 0xfc, !PT ;  /* 0x00000074001b7812 */ /* 0x008fc600078efcff */
[----:B------:R4:W-:Y:S01]  /*55b0*/  LDGSTS.E [R3+0x1c800], desc[UR16][R32.64], P6 ;  /* 0x1c80000020037fae */ /* 0x0009e2000b1a1010 */
[----:B------:R-:W-:Y:S02]  /*55c0*/  ISETP.GE.AND P1, PT, R25, UR6, PT ;  /* 0x0000000619007c0c */ /* 0x000fe4000bf26270 */
[----:B------:R-:W-:Y:S02]  /*55d0*/  ISETP.GE.AND P4, PT, R27, UR6, PT ;  /* 0x000000061b007c0c */ /* 0x000fe4000bf86270 */
[----:B------:R-:W-:Y:S02]  /*55e0*/  ISETP.NE.U32.AND P0, PT, R5, RZ, PT ;  /* 0x000000ff0500720c */ /* 0x000fe40003f05070 */
[----:B------:R-:W-:Y:S02]  /*55f0*/  SEL R5, RZ, 0x4, P1 ;  /* 0x00000004ff057807 */ /* 0x000fe40000800000 */
[----:B------:R-:W-:Y:S02]  /*5600*/  LOP3.LUT R26, R0, 0x78, RZ, 0xfc, !PT ;  /* 0x00000078001a7812 */ /* 0x000fe400078efcff */
[----:B------:R-:W-:-:S02]  /*5610*/  PLOP3.LUT P1, PT, PT, PT, UP1, 0x80, 0x8 ;  /* 0x000000000008781c */ /* 0x000fc40003f2f018 */
[----:B------:R-:W-:Y:S02]  /*5620*/  SEL R4, RZ, 0x4, P4 ;  /* 0x00000004ff047807 */ /* 0x000fe40002000000 */
[----:B------:R-:W-:Y:S02]  /*5630*/  PLOP3.LUT P2, PT, PT, PT, UP1, 0x80, 0x8 ;  /* 0x000000000008781c */ /* 0x000fe40003f4f018 */
[----:B------:R-:W-:Y:S02]  /*5640*/  ISETP.GE.AND P4, PT, R26, UR6, PT ;  /* 0x000000061a007c0c */ /* 0x000fe4000bf86270 */
[----:B------:R-:W-:Y:S02]  /*5650*/  SEL R6, R4, RZ, P1 ;  /* 0x000000ff04067207 */ /* 0x000fe40000800000 */
[----:B------:R-:W-:Y:S02]  /*5660*/  ISETP.GE.AND P1, PT, R49, UR6, PT ;  /* 0x0000000631007c0c */ /* 0x000fe4000bf26270 */
[----:B------:R-:W-:-:S02]  /*5670*/  SEL R8, R5, RZ, P2 ;  /* 0x000000ff05087207 */ /* 0x000fc40001000000 */
[----:B------:R-:W-:Y:S02]  /*5680*/  PLOP3.LUT P2, PT, PT, PT, UP1, 0x80, 0x8 ;  /* 0x000000000008781c */ /* 0x000fe40003f4f018 */
[----:B------:R-:W-:Y:S02]  /*5690*/  SEL R5, RZ, 0x4, P4 ;  /* 0x00000004ff057807 */ /* 0x000fe40002000000 */
[----:B------:R-:W-:Y:S02]  /*56a0*/  PLOP3.LUT P4, PT, PT, PT, UP1, 0x80, 0x8 ;  /* 0x000000000008781c */ /* 0x000fe40003f8f018 */
[----:B------:R-:W-:Y:S02]  /*56b0*/  SEL R4, RZ, 0x4, P1 ;  /* 0x00000004ff047807 */ /* 0x000fe40000800000 */
[----:B------:R-:W-:Y:S02]  /*56c0*/  SEL R7, R5, RZ, P2 ;  /* 0x000000ff05077207 */ /* 0x000fe40001000000 */
[----:B------:R-:W-:-:S02]  /*56d0*/  SEL R5, R4, RZ, P4 ;  /* 0x000000ff04057207 */ /* 0x000fc40002000000 */
[----:B------:R-:W-:Y:S02]  /*56e0*/  ISETP.NE.U32.AND P2, PT, R8, RZ, PT ;  /* 0x000000ff0800720c */ /* 0x000fe40003f45070 */
[----:B------:R-:W-:Y:S01]  /*56f0*/  ISETP.NE.U32.AND P1, PT, R6, RZ, PT ;  /* 0x000000ff0600720c */ /* 0x000fe20003f25070 */
[----:B------:R-:W-:Y:S01]  /*5700*/  IMAD.U32 R6, RZ, RZ, UR13 ;  /* 0x0000000dff067e24 */ /* 0x000fe2000f8e00ff */
[----:B------:R-:W-:Y:S01]  /*5710*/  ISETP.NE.U32.AND P4, PT, R7, RZ, PT ;  /* 0x000000ff0700720c */ /* 0x000fe20003f85070 */
[----:B------:R-:W-:Y:S01]  /*5720*/  USHF.L.U32 UR6, UR11, 0x7, URZ ;  /* 0x000000070b067899 */ /* 0x000fe200080006ff */
[----:B------:R-:W-:Y:S01]  /*5730*/  ISETP.NE.U32.AND P6, PT, R5, RZ, PT ;  /* 0x000000ff0500720c */ /* 0x000fe20003fc5070 */
[----:B------:R-:W-:Y:S02]  /*5740*/  IMAD.U32 R7, RZ, RZ, UR13 ;  /* 0x0000000dff077e24 */ /* 0x000fe4000f8e00ff */
[----:B------:R-:W-:Y:S02]  /*5750*/  IMAD.U32 R8, RZ, RZ, UR13 ;  /* 0x0000000dff087e24 */ /* 0x000fe4000f8e00ff */
[----:B------:R-:W-:-:S04]  /*5760*/  IMAD.WIDE R34, R6, 0x4, R34 ;  /* 0x0000000406227825 */ /* 0x000fc800078e0222 */
[----:B------:R-:W-:Y:S01]  /*5770*/  IMAD.WIDE R36, R6, 0x4, R36 ;  /* 0x0000000406247825 */ /* 0x000fe200078e0224 */
[----:B------:R4:W-:Y:S03]  /*5780*/  LDGSTS.E [R3+0x1d000], desc[UR16][R34.64], P0 ;  /* 0x1d00000022037fae */ /* 0x0009e600081a1010 */
[----:B------:R-:W-:Y:S01]  /*5790*/  IMAD.WIDE R38, R7, 0x4, R38 ;  /* 0x0000000407267825 */ /* 0x000fe200078e0226 */
[----:B------:R4:W-:Y:S03]  /*57a0*/  LDGSTS.E [R3+0x1d800], desc[UR16][R36.64], P3 ;  /* 0x1d80000024037fae */ /* 0x0009e600099a1010 */
[----:B------:R-:W-:Y:S01]  /*57b0*/  IMAD.U32 R4, RZ, RZ, UR6 ;  /* 0x00000006ff047e24 */ /* 0x000fe2000f8e00ff */
[----:B------:R4:W-:Y:S01]  /*57c0*/  LDGSTS.E [R3+0x1e000], desc[UR16][R38.64], P2 ;  /* 0x1e00000026037fae */ /* 0x0009e200091a1010 */
[----:B------:R-:W-:-:S04]  /*57d0*/  IMAD.WIDE R40, R8, 0x4, R40 ;  /* 0x0000000408287825 */ /* 0x000fc800078e0228 */
[C---:B------:R-:W-:Y:S01]  /*57e0*/  IMAD.WIDE R58, R4.reuse, 0x4, R58 ;  /* 0x00000004043a7825 */ /* 0x040fe200078e023a */
[----:B------:R4:W-:Y:S03]  /*57f0*/  LDGSTS.E [R3+0x1e800], desc[UR16][R40.64], P1 ;  /* 0x1e80000028037fae */ /* 0x0009e600089a1010 */
[C---:B------:R-:W-:Y:S01]  /*5800*/  IMAD.WIDE R62, R4.reuse, 0x4, R62 ;  /* 0x00000004043e7825 */ /* 0x040fe200078e023e */
[----:B------:R4:W-:Y:S03]  /*5810*/  LDGSTS.E [R3+0x1f000], desc[UR16][R42.64], P4 ;  /* 0x1f0000002a037fae */ /* 0x0009e6000a1a1010 */
[C---:B------:R-:W-:Y:S01]  /*5820*/  IMAD.WIDE R66, R4.reuse, 0x4, R66 ;  /* 0x0000000404427825 */ /* 0x040fe200078e0242 */
[----:B------:R4:W-:Y:S03]  /*5830*/  LDGSTS.E [R3+0x1f800], desc[UR16][R44.64], P6 ;  /* 0x1f8000002c037fae */ /* 0x0009e6000b1a1010 */
[C---:B------:R-:W-:Y:S01]  /*5840*/  IMAD.WIDE R70, R4.reuse, 0x4, R70 ;  /* 0x0000000404467825 */ /* 0x040fe200078e0246 */
[----:B------:R-:W0:Y:S03]  /*5850*/  LDGDEPBAR ;  /* 0x00000000000079af */ /* 0x000e260000000000 */
[C---:B------:R-:W-:Y:S01]  /*5860*/  IMAD.WIDE R74, R4.reuse, 0x4, R74 ;  /* 0x00000004044a7825 */ /* 0x040fe200078e024a */
[----:B------:R4:W-:Y:S03]  /*5870*/  LDGSTS.E [R124+0x30000], desc[UR16][R58.64], P5 ;  /* 0x300000003a7c7fae */ /* 0x0009e6000a9a1010 */
        /* <DEDUP_REMOVED lines=52> */
[----:B------:R-:W-:Y:S01]  /*5bc0*/  IMAD.WIDE R4, R4, 0x4, R120 ;  /* 0x0000000404047825 */ /* 0x000fe200078e0278 */
[----:B------:R4:W-:Y:S04]  /*5bd0*/  LDGSTS.E [R125+0x3b800], desc[UR16][R104.64], P5 ;  /* 0x3b800000687d7fae */ /* 0x0009e8000a9a1010 */
[----:B------:R4:W-:Y:S04]  /*5be0*/  LDGSTS.E [R125+0x3c800], desc[UR16][R108.64], P5 ;  /* 0x3c8000006c7d7fae */ /* 0x0009e8000a9a1010 */
[----:B------:R4:W-:Y:S04]  /*5bf0*/  LDGSTS.E [R125+0x3d800], desc[UR16][R112.64], P5 ;  /* 0x3d800000707d7fae */ /* 0x0009e8000a9a1010 */
[----:B------:R4:W-:Y:S04]  /*5c00*/  LDGSTS.E [R125+0x3e800], desc[UR16][R116.64], P5 ;  /* 0x3e800000747d7fae */ /* 0x0009e8000a9a1010 */
[----:B------:R4:W-:Y:S04]  /*5c10*/  LDGSTS.E [R125+0x3f800], desc[UR16][R4.64], P5 ;  /* 0x3f800000047d7fae */ /* 0x0009e8000a9a1010 */
[----:B------:R-:W0:Y:S01]  /*5c20*/  LDGDEPBAR ;  /* 0x00000000000079af */ /* 0x000e220000000000 */
[----:B-1----:R-:W-:Y:S05]  /*5c30*/  BRA.U UP0, `(.L_x_0) ;  /* 0x0000000100507547 */ /* 0x002fea000b800000 */
[----:B------:R-:W-:Y:S01]  /*5c40*/  IMAD.SHL.U32 R0, R53, 0x80, RZ ;  /* 0x0000008035007824 */ /* 0x000fe200078e00ff */
[----:B------:R-:W-:Y:S02]  /*5c50*/  CS2R R48, SRZ ;  /* 0x0000000000307805 */ /* 0x000fe4000001ff00 */
[----:B------:R-:W-:Y:S02]  /*5c60*/  CS2R R50, SRZ ;  /* 0x0000000000327805 */ /* 0x000fe4000001ff00 */
[----:B----4-:R-:W-:Y:S02]  /*5c70*/  CS2R R44, SRZ ;  /* 0x00000000002c7805 */ /* 0x010fe4000001ff00 */
[----:B------:R-:W-:Y:S02]  /*5c80*/  CS2R R46, SRZ ;  /* 0x00000000002e7805 */ /* 0x000fe4000001ff00 */
[----:B------:R-:W-:Y:S02]  /*5c90*/  LOP3.LUT R0, R0, 0x3000, RZ, 0xc0, !PT ;  /* 0x0000300000007812 */ /* 0x000fe400078ec0ff */
[----:B------:R-:W-:-:S02]  /*5ca0*/  CS2R R68, SRZ ;  /* 0x0000000000447805 */ /* 0x000fc4000001ff00 */
[----:B------:R-:W-:Y:S02]  /*5cb0*/  CS2R R70, SRZ ;  /* 0x0000000000467805 */ /* 0x000fe4000001ff00 */
[----:B------:R-:W-:Y:S02]  /*5cc0*/  CS2R R16, SRZ ;  /* 0x0000000000107805 */ /* 0x000fe4000001ff00 */
[----:B------:R-:W-:Y:S01]  /*5cd0*/  CS2R R18, SRZ ;  /* 0x0000000000127805 */ /* 0x000fe2000001ff00 */
[----:B------:R1:W-:Y:S01]  /*5ce0*/  STL [R1+0x44], R0 ;  /* 0x0000440001007387 */ /* 0x0003e20000100800 */
[----:B------:R-:W-:Y:S02]  /*5cf0*/  CS2R R60, SRZ ;  /* 0x00000000003c7805 */ /* 0x000fe4000001ff00 */
[----:B------:R-:W-:Y:S02]  /*5d00*/  CS2R R62, SRZ ;  /* 0x00000000003e7805 */ /* 0x000fe4000001ff00 */
[----:B------:R-:W-:-:S02]  /*5d10*/  CS2R R36, SRZ ;  /* 0x0000000000247805 */ /* 0x000fc4000001ff00 */
[----:B------:R-:W-:Y:S02]  /*5d20*/  CS2R R38, SRZ ;  /* 0x0000000000267805 */ /* 0x000fe4000001ff00 */
[----:B------:R-:W-:Y:S02]  /*5d30*/  CS2R R28, SRZ ;  /* 0x00000000001c7805 */ /* 0x000fe4000001ff00 */
[----:B------:R-:W-:Y:S02]  /*5d40*/  CS2R R30, SRZ ;  /* 0x00000000001e7805 */ /* 0x000fe4000001ff00 */
[----:B------:R-:W-:Y:S02]  /*5d50*/  CS2R R20, SRZ ;  /* 0x0000000000147805 */ /* 0x000fe4000001ff00 */
[----:B------:R-:W-:Y:S01]  /*5d60*/  CS2R R22, SRZ ;  /* 0x0000000000167805 */ /* 0x000fe2000001ff00 */
[----:B-1----:R-:W-:Y:S06]  /*5d70*/  BRA `(.L_x_1) ;  /* 0x0000004800987947 */ /* 0x002fec0003800000 */
.L_x_0:
[----:B----4-:R-:W2:Y:S04]  /*5d80*/  LDL.LU R4, [R1+0xd0] ;  /* 0x0000d00001047983 */ /* 0x010ea80000300800 */
[----:B------:R-:W3:Y:S04]  /*5d90*/  LDL.LU R3, [R1+0x14c] ;  /* 0x00014c0001037983 */ /* 0x000ee80000300800 */
[----:B------:R-:W4:Y:S04]  /*5da0*/  LDL.LU R24, [R1+0x40] ;  /* 0x0000400001187983 */ /* 0x000f280000300800 */
[----:B------:R-:W3:Y:S04]  /*5db0*/  LDL.LU R15, [R1+0x3c] ;  /* 0x00003c00010f7983 */ /* 0x000ee80000300800 */
[----:B------:R-:W3:Y:S04]  /*5dc0*/  LDL.LU R14, [R1+0x38] ;  /* 0x00003800010e7983 */ /* 0x000ee80000300800 */
[----:B------:R-:W3:Y:S01]  /*5dd0*/  LDL.LU R11, [R1+0x34] ;  /* 0x00003400010b7983 */ /* 0x000ee20000300800 */
[----:B------:R-:W-:Y:S01]  /*5de0*/  LOP3.LUT R5, R0, 0x7c, RZ, 0xfc, !PT ;  /* 0x0000007c00057812 */ /* 0x000fe200078efcff */
[----:B------:R-:W-:Y:S01]  /*5df0*/  IMAD R6, R26, UR10, RZ ;  /* 0x0000000a1a067c24 */ /* 0x000fe2000f8e02ff */
[----:B------:R-:W-:Y:S01]  /*5e00*/  UIADD3 UR9, UPT, UPT, UR8, -0x100, URZ ;  /* 0xffffff0008097890 */ /* 0x000fe2000fffe0ff */
[----:B------:R-:W-:-:S02]  /*5e10*/  IMAD.U32 R18, RZ, RZ, UR13 ;  /* 0x0000000dff127e24 */ /* 0x000fc4000f8e00ff */
[----:B------:R-:W-:Y:S02]  /*5e20*/  IMAD R7, R5, UR10, RZ ;  /* 0x0000000a05077c24 */ /* 0x000fe4000f8e02ff */
[----:B------:R-:W-:-:S03]  /*5e30*/  IMAD R5, R27, UR10, RZ ;  /* 0x0000000a1b057c24 */ /* 0x000fc6000f8e02ff */
[----:B------:R1:W-:Y:S04]  /*5e40*/  STL [R1+0x120], R7 ;  /* 0x0001200701007387 */ /* 0x0003e80000100800 */
[----:B------:R1:W-:Y:S04]  /*5e50*/  STL [R1+0x11c], R6 ;  /* 0x00011c0601007387 */ /* 0x0003e80000100800 */
[----:B------:R1:W-:Y:S02]  /*5e60*/  STL [R1+0x118], R5 ;  /* 0x0001180501007387 */ /* 0x0003e40000100800 */
[----:B-1----:R-:W-:-:S02]  /*5e70*/  IMAD R7, R25, UR10, RZ ;  /* 0x0000000a19077c24 */ /* 0x002fc4000f8e02ff */
[----:B------:R-:W-:-:S03]  /*5e80*/  IMAD R6, R122, UR10, RZ ;  /* 0x0000000a7a067c24 */ /* 0x000fc6000f8e02ff */
[----:B------:R-:W-:Y:S01]  /*5e90*/  STL [R1+0x114], R7 ;  /* 0x0001140701007387 */ /* 0x000fe20000100800 */
[----:B------:R-:W-:-:S03]  /*5ea0*/  IMAD R5, R123, UR10, RZ ;  /* 0x0000000a7b057c24 */ /* 0x000fc6000f8e02ff */
[----:B------:R-:W3:Y:S04]  /*5eb0*/  LDL.LU R10, [R1+0x30] ;  /* 0x00003000010a7983 */ /* 0x000ee80000300800 */
[----:B------:R1:W-:Y:S04]  /*5ec0*/  STL [R1+0x110], R6 ;  /* 0x0001100601007387 */ /* 0x0003e80000100800 */
[----:B------:R-:W3:Y:S04]  /*5ed0*/  LDL.LU R9, [R1+0x2c] ;  /* 0x00002c0001097983 */ /* 0x000ee80000300800 */
[----:B------:R1:W-:Y:S04]  /*5ee0*/  STL [R1+0x10c], R5 ;  /* 0x00010c0501007387 */ /* 0x0003e80000100800 */
[----:B------:R-:W3:Y:S01]  /*5ef0*/  LDL.LU R8, [R1+0x28] ;  /* 0x0000280001087983 */ /* 0x000ee20000300800 */
[----:B------:R-:W-:-:S02]  /*5f00*/  IMAD R16, R56, UR10, RZ ;  /* 0x0000000a38107c24 */ /* 0x000fc4000f8e02ff */
[----:B-1----:R-:W-:Y:S01]  /*5f10*/  IMAD R6, R57, UR10, RZ ;  /* 0x0000000a39067c24 */ /* 0x002fe2000f8e02ff */
[----:B------:R-:W3:Y:S01]  /*5f20*/  LDL.LU R7, [R1+0x148] ;  /* 0x0001480001077983 */ /* 0x000ee20000300800 */
[----:B------:R-:W-:Y:S01]  /*5f30*/  LOP3.LUT R5, R0, 0x50, RZ, 0xfc, !PT ;  /* 0x0000005000057812 */ /* 0x000fe200078efcff */
[----:B------:R-:W-:Y:S02]  /*5f40*/  IMAD R17, R54, UR10, RZ ;  /* 0x0000000a36117c24 */ /* 0x000fe4000f8e02ff */
[----:B------:R1:W-:Y:S04]  /*5f50*/  STL [R1+0x108], R16 ;  /* 0x0001081001007387 */ /* 0x0003e80000100800 */
[----:B------:R1:W-:Y:S01]  /*5f60*/  STL [R1+0x104], R6 ;  /* 0x0001040601007387 */ /* 0x0003e20000100800 */
[----:B------:R-:W-:-:S02]  /*5f70*/  IMAD R5, R5, UR10, RZ ;  /* 0x0000000a05057c24 */ /* 0x000fc4000f8e02ff */
[----:B-1----:R-:W-:Y:S01]  /*5f80*/  IMAD R16, R55, UR10, RZ ;  /* 0x0000000a37107c24 */ /* 0x002fe2000f8e02ff */
[----:B------:R1:W-:Y:S01]  /*5f90*/  STL [R1+0x100], R17 ;  /* 0x0001001101007387 */ /* 0x0003e20000100800 */
[----:B------:R-:W-:-:S03]  /*5fa0*/  IMAD R6, R52, UR10, RZ ;  /* 0x0000000a34067c24 */ /* 0x000fc6000f8e02ff */
[----:B------:R-:W-:Y:S01]  /*5fb0*/  STL [R1+0xfc], R16 ;  /* 0x0000fc1001007387 */ /* 0x000fe20000100800 */
[C---:B------:R-:W-:Y:S02]  /*5fc0*/  LOP3.LUT R26, R0.reuse, 0x4c, RZ, 0xfc, !PT ;  /* 0x0000004c001a7812 */ /* 0x040fe400078efcff */
[----:B------:R-:W-:Y:S01]  /*5fd0*/  LOP3.LUT R25, R0, 0x48, RZ, 0xfc, !PT ;  /* 0x0000004800197812 */ /* 0x000fe200078efcff */
[----:B------:R1:W-:Y:S04]  /*5fe0*/  STL [R1+0xf8], R6 ;  /* 0x0000f80601007387 */ /* 0x0003e80000100800 */
[----:B------:R1:W-:Y:S02]  /*5ff0*/  STL [R1+0xf4], R5 ;  /* 0x0000f40501007387 */ /* 0x0003e40000100800 */
[----:B-1----:R-:W-:Y:S01]  /*6000*/  IMAD R17, R26, UR10, RZ ;  /* 0x0000000a1a117c24 */ /* 0x002fe2000f8e02ff */
[C---:B------:R-:W-:Y:S01]  /*6010*/  LOP3.LUT R6, R0.reuse, 0x44, RZ, 0xfc, !PT ;  /* 0x0000004400067812 */ /* 0x040fe200078efcff */
[----:B------:R-:W-:Y:S01]  /*6020*/  IMAD R16, R25, UR10, RZ ;  /* 0x0000000a19107c24 */ /* 0x000fe2000f8e02ff */
[----:B------:R-:W-:-:S03]  /*6030*/  LOP3.LUT R5, R0, 0x40, RZ, 0xfc, !PT ;  /* 0x0000004000057812 */ /* 0x000fc600078efcff */
[----:B------:R-:W-:Y:S01]  /*6040*/  IMAD R6, R6, UR10, RZ ;  /* 0x0000000a06067c24 */ /* 0x000fe2000f8e02ff */
        /* <DEDUP_REMOVED lines=12> */
[----:B------:R-:W-:Y:S01]  /*6110*/  STL [R1+0xe0], R17 ;  /* 0x0000e01101007387 */ /* 0x000fe20000100800 */
[----:B------:R-:W-:-:S03]  /*6120*/  IMAD R5, R5, UR10, RZ ;  /* 0x0000000a05057c24 */ /* 0x000fc6000f8e02ff */
[----:B------:R-:W-:Y:S04]  /*6130*/  STL [R1+0xdc], R16 ;  /* 0x0000dc1001007387 */ /* 0x000fe80000100800 */
[----:B------:R4:W-:Y:S04]  /*6140*/  STL [R1+0xd8], R6 ;  /* 0x0000d80601007387 */ /* 0x0009e80000100800 */
[----:B------:R3:W-:Y:S01]  /*6150*/  STL [R1+0xd4], R5 ;  /* 0x0000d40501007387 */ /* 0x0007e20000100800 */
[----:B--2---:R-:W-:-:S04]  /*6160*/  SHF.R.S32.HI R19, RZ, 0x1f, R4 ;  /* 0x0000001fff137819 */ /* 0x004fc80000011404 */
[----:B------:R-:W-:Y:S02]  /*6170*/  SHF.L.U64.HI R19, R4, 0x2, R19 ;  /* 0x0000000204137819 */ /* 0x000fe40000010213 */
[----:B----4-:R-:W-:Y:S02]  /*6180*/  SHF.R.S32.HI R6, RZ, 0x1f, R24 ;  /* 0x0000001fff067819 */ /* 0x010fe40000011418 */
[----:B---3--:R-:W-:Y:S02]  /*6190*/  SHF.R.S32.HI R5, RZ, 0x1f, R15 ;  /* 0x0000001fff057819 */ /* 0x008fe4000001140f */
[----:B------:R-:W-:Y:S02]  /*61a0*/  SHF.L.U64.HI R6, R24, 0x2, R6 ;  /* 0x0000000218067819 */ /* 0x000fe40000010206 */
[----:B------:R-:W-:Y:S02]  /*61b0*/  SHF.R.S32.HI R4, RZ, 0x1f, R14 ;  /* 0x0000001fff047819 */ /* 0x000fe4000001140e */
[----:B------:R-:W-:-:S02]  /*61c0*/  SHF.L.U64.HI R5, R15, 0x2, R5 ;  /* 0x000000020f057819 */ /* 0x000fc40000010205 */
[----:B------:R-:W-:Y:S02]  /*61d0*/  LEA R18, P0, R18, R3, 0x3 ;  /* 0x0000000312127211 */ /* 0x000fe400078018ff */
[----:B------:R-:W-:Y:S01]  /*61e0*/  SHF.L.U64.HI R4, R14, 0x2, R4 ;  /* 0x000000020e047819 */ /* 0x000fe20000010204 */
[----:B------:R1:W-:Y:S01]  /*61f0*/  STL [R1+0xd0], R6 ;  /* 0x0000d00601007387 */ /* 0x0003e20000100800 */
[----:B------:R-:W-:-:S03]  /*6200*/  SHF.R.S32.HI R3, RZ, 0x1f, R11 ;  /* 0x0000001fff037819 */ /* 0x000fc6000001140b */
[----:B------:R2:W-:Y:S01]  /*6210*/  STL [R1+0x40], R5 ;  /* 0x0000400501007387 */ /* 0x0005e20000100800 */
[----:B------:R-:W-:-:S03]  /*6220*/  SHF.L.U64.HI R3, R11, 0x2, R3 ;  /* 0x000000020b037819 */ /* 0x000fc60000010203 */
[----:B------:R-:W3:Y:S04]  /*6230*/  LDL.LU R32, [R1+0x44] ;  /* 0x0000440001207983 */ /* 0x000ee80000300800 */
[----:B------:R-:W-:Y:S04]  /*6240*/  STL [R1+0x3c], R4 ;  /* 0x00003c0401007387 */ /* 0x000fe80000100800 */
[----:B------:R-:W4:Y:S04]  /*6250*/  LDL.LU R27, [R1+0x48] ;  /* 0x00004800011b7983 */ /* 0x000f280000300800 */
[----:B------:R2:W-:Y:S04]  /*6260*/  STL [R1+0x38], R3 ;  /* 0x0000380301007387 */ /* 0x0005e80000100800 */
[----:B------:R-:W4:Y:S01]  /*6270*/  LDL.LU R26, [R1+0x4c] ;  /* 0x00004c00011a7983 */ /* 0x000f220000300800 */
[----:B-1----:R-:W-:-:S03]  /*6280*/  SHF.R.S32.HI R6, RZ, 0x1f, R10 ;  /* 0x0000001fff067819 */ /* 0x002fc6000001140a */
[----:B------:R-:W4:Y:S01]  /*6290*/  LDL.LU R25, [R1+0x50] ;  /* 0x0000500001197983 */ /* 0x000f220000300800 */
[----:B------:R-:W-:Y:S02]  /*62a0*/  SHF.L.U64.HI R6, R10, 0x2, R6 ;  /* 0x000000020a067819 */ /* 0x000fe40000010206 */
[----:B--2---:R-:W-:-:S04]  /*62b0*/  SHF.R.S32.HI R5, RZ, 0x1f, R9 ;  /* 0x0000001fff057819 */ /* 0x004fc80000011409 */
[----:B------:R-:W-:Y:S02]  /*62c0*/  SHF.L.U64.HI R5, R9, 0x2, R5 ;  /* 0x0000000209057819 */ /* 0x000fe40000010205 */
[----:B------:R-:W-:Y:S01]  /*62d0*/  SHF.R.S32.HI R3, RZ, 0x1f, R8 ;  /* 0x0000001fff037819 */ /* 0x000fe20000011408 */
[----:B------:R-:W-:Y:S03]  /*62e0*/  STL [R1+0x34], R6 ;  /* 0x0000340601007387 */ /* 0x000fe60000100800 */
[----:B------:R-:W-:Y:S01]  /*62f0*/  SHF.L.U64.HI R3, R8, 0x2, R3 ;  /* 0x0000000208037819 */ /* 0x000fe20000010203 */
[----:B------:R1:W-:Y:S04]  /*6300*/  STL [R1+0x30], R5 ;  /* 0x0000300501007387 */ /* 0x0003e80000100800 */
[----:B------:R-:W2:Y:S04]  /*6310*/  LDL.LU R43, [R1+0x54] ;  /* 0x00005400012b7983 */ /* 0x000ea80000300800 */
[----:B------:R1:W-:Y:S04]  /*6320*/  STL [R1+0x2c], R3 ;  /* 0x00002c0301007387 */ /* 0x0003e80000100800 */
[----:B------:R-:W2:Y:S04]  /*6330*/  LDL.LU R42, [R1+0x58] ;  /* 0x00005800012a7983 */ /* 0x000ea80000300800 */
[----:B------:R-:W2:Y:S04]  /*6340*/  LDL.LU R41, [R1+0x5c] ;  /* 0x00005c0001297983 */ /* 0x000ea80000300800 */
[----:B------:R-:W2:Y:S01]  /*6350*/  LDL.LU R24, [R1+0x60] ;  /* 0x0000600001187983 */ /* 0x000ea20000300800 */
[----:B------:R-:W1:Y:S01]  /*6360*/  S2R R9, SR_TID.X ;  /* 0x0000000000097919 */ /* 0x000e620000002100 */
[----:B------:R-:W-:Y:S01]  /*6370*/  SHF.R.S32.HI R4, RZ, 0x1f, R7 ;  /* 0x0000001fff047819 */ /* 0x000fe20000011407 */
[----:B------:R-:W-:Y:S01]  /*6380*/  USHF.R.S32.HI UR11, URZ, 0x1f, UR13 ;  /* 0x0000001fff0b7899 */ /* 0x000fe2000801140d */
[----:B------:R-:W-:-:S02]  /*6390*/  LOP3.LUT R20, R53, 0x7, RZ, 0xc0, !PT ;  /* 0x0000000735147812 */ /* 0x000fc400078ec0ff */
[----:B-1----:R-:W-:Y:S01]  /*63a0*/  LOP3.LUT R5, R53, 0x1c, RZ, 0xc0, !PT ;  /* 0x0000001c35057812 */ /* 0x002fe200078ec0ff */
[----:B------:R-:W-:Y:S01]  /*63b0*/  IMAD.U32 R3, RZ, RZ, UR13 ;  /* 0x0000000dff037e24 */ /* 0x000fe2000f8e00ff */
[----:B------:R-:W-:Y:S01]  /*63c0*/  SHF.L.U64.HI R4, R7, 0x2, R4 ;  /* 0x0000000207047819 */ /* 0x000fe20000010204 */
[----:B------:R-:W-:Y:S01]  /*63d0*/  USHF.R.S32.HI UR12, URZ, 0x1f, UR6 ;  /* 0x0000001fff0c7899 */ /* 0x000fe20008011406 */
[C---:B------:R-:W-:Y:S01]  /*63e0*/  LOP3.LUT R7, R53.reuse, 0x3, RZ, 0xc0, !PT ;  /* 0x0000000335077812 */ /* 0x040fe200078ec0ff */
[----:B------:R-:W-:Y:S01]  /*63f0*/  IMAD.U32 R6, RZ, RZ, UR11 ;  /* 0x0000000bff067e24 */ /* 0x000fe2000f8e00ff */
[----:B------:R-:W-:Y:S01]  /*6400*/  USHF.L.U32 UR4, UR6, 0x3, URZ ;  /* 0x0000000306047899 */ /* 0x000fe200080006ff */
[----:B------:R-:W-:Y:S01]  /*6410*/  IMAD.SHL.U32 R8, R53, 0x2, RZ ;  /* 0x0000000235087824 */ /* 0x000fe200078e00ff */
[----:B------:R-:W2:Y:S01]  /*6420*/  LDL.LU R40, [R1+0x64] ;  /* 0x0000640001287983 */ /* 0x000ea20000300800 */
[----:B------:R-:W-:Y:S01]  /*6430*/  IMAD R7, R7, 0x220, RZ ;  /* 0x0000022007077824 */ /* 0x000fe200078e02ff */
[----:B------:R-:W-:-:S02]  /*6440*/  USHF.L.U64.HI UR8, UR6, 0x3, UR12 ;  /* 0x0000000306087899 */ /* 0x000fc4000801020c */
[----:B------:R-:W2:Y:S01]  /*6450*/  LDL.LU R35, [R1+0x68] ;  /* 0x0000680001237983 */ /* 0x000ea20000300800 */
[----:B------:R-:W-:-:S03]  /*6460*/  LEA.HI.X R19, R3, R19, R6, 0x3, P0 ;  /* 0x0000001303137211 */ /* 0x000fc600000f1c06 */
[----:B------:R-:W2:Y:S04]  /*6470*/  LDL.LU R34, [R1+0x6c] ;  /* 0x00006c0001227983 */ /* 0x000ea80000300800 */
[----:B------:R-:W2:Y:S01]  /*6480*/  LDL.LU R33, [R1+0x70] ;  /* 0x0000700001217983 */ /* 0x000ea20000300800 */
[----:B------:R-:W-:Y:S01]  /*6490*/  LOP3.LUT R10, R9, 0x180, RZ, 0xc0, !PT ;  /* 0x00000180090a7812 */ /* 0x000fe200078ec0ff */
[----:B------:R-:W-:-:S03]  /*64a0*/  IMAD.SHL.U32 R9, R20, 0x10, RZ ;  /* 0x0000001014097824 */ /* 0x000fc600078e00ff */
[----:B------:R-:W-:Y:S02]  /*64b0*/  LEA.HI R5, R10, R5, RZ, 0x1f ;  /* 0x000000050a057211 */ /* 0x000fe400078ff8ff */
[----:B------:R-:W-:Y:S02]  /*64c0*/  LOP3.LUT R9, R9, 0x30, R8, 0x78, !PT ;  /* 0x0000003009097812 */ /* 0x000fe400078e7808 */
[----:B------:R-:W-:Y:S02]  /*64d0*/  LOP3.LUT R5, R7, R5, RZ, 0x3c, !PT ;  /* 0x0000000507057212 */ /* 0x000fe400078e3cff */
[----:B---3--:R-:W-:Y:S02]  /*64e0*/  SHF.R.S32.HI R7, RZ, 0x1f, R32 ;  /* 0x0000001fff077819 */ /* 0x008fe40000011420 */
[----:B------:R-:W-:Y:S02]  /*64f0*/  LEA R10, P0, R32, UR4, 0x2 ;  /* 0x00000004200a7c11 */ /* 0x000fe4000f8010ff */
[----:B----4-:R-:W-:-:S02]  /*6500*/  SHF.R.S32.HI R8, RZ, 0x1f, R27 ;  /* 0x0000001fff087819 */ /* 0x010fc4000001141b */
[C---:B------:R-:W-:Y:S02]  /*6510*/  LEA R6, P1, R27.reuse, UR4, 0x2 ;  /* 0x000000041b067c11 */ /* 0x040fe4000f8210ff */
[----:B------:R-:W-:Y:S02]  /*6520*/  LEA.HI.X R7, R32, UR8, R7, 0x2, P0 ;  /* 0x0000000820077c11 */ /* 0x000fe400080f1407 */
[----:B------:R-:W-:Y:S01]  /*6530*/  LEA.HI.X R8, R27, UR8, R8, 0x2, P1 ;  /* 0x000000081b087c11 */ /* 0x000fe200088f1408 */
[----:B------:R-:W3:Y:S01]  /*6540*/  LDL.LU R32, [R1+0x74] ;  /* 0x0000740001207983 */ /* 0x000ee20000300800 */
[----:B------:R-:W-:Y:S02]  /*6550*/  SHF.R.S32.HI R11, RZ, 0x1f, R26 ;  /* 0x0000001fff0b7819 */ /* 0x000fe4000001141a */
[C---:B------:R-:W-:Y:S01]  /*6560*/  LEA R14, P2, R26.reuse, UR4, 0x2 ;  /* 0x000000041a0e7c11 */ /* 0x040fe2000f8410ff */
[----:B------:R-:W4:Y:S03]  /*6570*/  LDL.LU R27, [R1+0x78] ;  /* 0x00007800011b7983 */ /* 0x000f260000300800 */
[----:B------:R-:W-:-:S02]  /*6580*/  LEA.HI.X R11, R26, UR8, R11, 0x2, P2 ;  /* 0x000000081a0b7c11 */ /* 0x000fc400090f140b */
[----:B------:R-:W4:Y:S01]  /*6590*/  LDL.LU R26, [R1+0x7c] ;  /* 0x00007c00011a7983 */ /* 0x000f220000300800 */
[----:B------:R-:W-:Y:S02]  /*65a0*/  SHF.R.S32.HI R15, RZ, 0x1f, R25 ;  /* 0x0000001fff0f7819 */ /* 0x000fe40000011419 */
[----:B------:R-:W-:-:S04]  /*65b0*/  LEA R72, P3, R25, UR4, 0x2 ;  /* 0x0000000419487c11 */ /* 0x000fc8000f8610ff */
[----:B------:R-:W-:Y:S02]  /*65c0*/  LEA.HI.X R15, R25, UR8, R15, 0x2, P3 ;  /* 0x00000008190f7c11 */ /* 0x000fe400098f140f */
[----:B------:R-:W4:Y:S01]  /*65d0*/  LDL.LU R25, [R1+0x80] ;  /* 0x0000800001197983 */ /* 0x000f220000300800 */
[----:B--2---:R-:W-:Y:S02]  /*65e0*/  SHF.R.S32.HI R79, RZ, 0x1f, R24 ;  /* 0x0000001fff4f7819 */ /* 0x004fe40000011418 */
[----:B------:R-:W-:-:S04]  /*65f0*/  LEA R80, P3, R24, UR4, 0x2 ;  /* 0x0000000418507c11 */ /* 0x000fc8000f8610ff */
[----:B------:R-:W-:Y:S02]  /*6600*/  LEA.HI.X R79, R24, UR8, R79, 0x2, P3 ;  /* 0x00000008184f7c11 */ /* 0x000fe400098f144f */
[----:B------:R-:W2:Y:S01]  /*6610*/  LDL.LU R24, [R1+0x84] ;  /* 0x0000840001187983 */ /* 0x000ea20000300800 */
[----:B------:R-:W-:Y:S02]  /*6620*/  SHF.R.S32.HI R73, RZ, 0x1f, R43 ;  /* 0x0000001fff497819 */ /* 0x000fe4000001142b */
[----:B------:R-:W-:Y:S01]  /*6630*/  LEA R74, P0, R43, UR4, 0x2 ;  /* 0x000000042b4a7c11 */ /* 0x000fe2000f8010ff */
[----:B------:R-:W2:Y:S01]  /*6640*/  LDL.LU R55, [R1+0x88] ;  /* 0x0000880001377983 */ /* 0x000ea20000300800 */
[----:B------:R-:W-:Y:S02]  /*6650*/  SHF.R.S32.HI R75, RZ, 0x1f, R42 ;  /* 0x0000001fff4b7819 */ /* 0x000fe4000001142a */
[----:B------:R-:W-:Y:S01]  /*6660*/  LEA R76, P1, R42, UR4, 0x2 ;  /* 0x000000042a4c7c11 */ /* 0x000fe2000f8210ff */
[----:B------:R-:W2:Y:S01]  /*6670*/  LDL.LU R54, [R1+0x8c] ;  /* 0x00008c0001367983 */ /* 0x000ea20000300800 */
[----:B------:R-:W-:-:S02]  /*6680*/  SHF.R.S32.HI R77, RZ, 0x1f, R41 ;  /* 0x0000001fff4d7819 */ /* 0x000fc40000011429 */
[----:B------:R-:W-:Y:S01]  /*6690*/  LEA R78, P2, R41, UR4, 0x2 ;  /* 0x00000004294e7c11 */ /* 0x000fe2000f8410ff */
[----:B------:R-:W2:Y:S01]  /*66a0*/  LDL.LU R52, [R1+0x90] ;  /* 0x0000900001347983 */ /* 0x000ea20000300800 */
[----:B------:R-:W-:Y:S02]  /*66b0*/  LEA.HI.X R73, R43, UR8, R73, 0x2, P0 ;  /* 0x000000082b497c11 */ /* 0x000fe400080f1449 */
[----:B------:R-:W-:Y:S01]  /*66c0*/  LEA.HI.X R75, R42, UR8, R75, 0x2, P1 ;  /* 0x000000082a4b7c11 */ /* 0x000fe200088f144b */
[----:B------:R-:W2:Y:S01]  /*66d0*/  LDL.LU R43, [R1+0x94] ;  /* 0x00009400012b7983 */ /* 0x000ea20000300800 */
[----:B------:R-:W-:Y:S02]  /*66e0*/  SHF.R.S32.HI R81, RZ, 0x1f, R40 ;  /* 0x0000001fff517819 */ /* 0x000fe40000011428 */
[----:B------:R-:W-:Y:S01]  /*66f0*/  LEA R82, P0, R40, UR4, 0x2 ;  /* 0x0000000428527c11 */ /* 0x000fe2000f8010ff */
[----:B------:R-:W2:Y:S01]  /*6700*/  LDL.LU R42, [R1+0x98] ;  /* 0x00009800012a7983 */ /* 0x000ea20000300800 */
[----:B------:R-:W-:-:S02]  /*6710*/  LEA.HI.X R77, R41, UR8, R77, 0x2, P2 ;  /* 0x00000008294d7c11 */ /* 0x000fc400090f144d */
[----:B------:R-:W-:Y:S01]  /*6720*/  SHF.R.S32.HI R83, RZ, 0x1f, R35 ;  /* 0x0000001fff537819 */ /* 0x000fe20000011423 */
[----:B------:R-:W2:Y:S01]  /*6730*/  LDL.LU R41, [R1+0x9c] ;  /* 0x00009c0001297983 */ /* 0x000ea20000300800 */
[----:B------:R-:W-:Y:S02]  /*6740*/  LEA R84, P1, R35, UR4, 0x2 ;  /* 0x0000000423547c11 */ /* 0x000fe4000f8210ff */
[----:B------:R-:W-:Y:S02]  /*6750*/  SHF.R.S32.HI R85, RZ, 0x1f, R34 ;  /* 0x0000001fff557819 */ /* 0x000fe40000011422 */
[----:B------:R-:W-:Y:S02]  /*6760*/  LEA R86, P2, R34, UR4, 0x2 ;  /* 0x0000000422567c11 */ /* 0x000fe4000f8410ff */
[----:B------:R-:W-:Y:S02]  /*6770*/  SHF.R.S32.HI R87, RZ, 0x1f, R33 ;  /* 0x0000001fff577819 */ /* 0x000fe40000011421 */
[----:B------:R-:W-:-:S02]  /*6780*/  LEA R88, P3, R33, UR4, 0x2 ;  /* 0x0000000421587c11 */ /* 0x000fc4000f8610ff */
[----:B------:R-:W-:Y:S02]  /*6790*/  LEA.HI.X R81, R40, UR8, R81, 0x2, P0 ;  /* 0x0000000828517c11 */ /* 0x000fe400080f1451 */
[----:B------:R-:W-:Y:S01]  /*67a0*/  LEA.HI.X R83, R35, UR8, R83, 0x2, P1 ;  /* 0x0000000823537c11 */ /* 0x000fe200088f1453 */
[----:B------:R-:W2:Y:S01]  /*67b0*/  LDL.LU R40, [R1+0xa0] ;  /* 0x0000a00001287983 */ /* 0x000ea20000300800 */
[----:B------:R-:W-:-:S03]  /*67c0*/  LEA.HI.X R85, R34, UR8, R85, 0x2, P2 ;  /* 0x0000000822557c11 */ /* 0x000fc600090f1455 */
[----:B------:R-:W2:Y:S01]  /*67d0*/  LDL.LU R35, [R1+0xa4] ;  /* 0x0000a40001237983 */ /* 0x000ea20000300800 */
[----:B------:R-:W-:-:S03]  /*67e0*/  LEA.HI.X R87, R33, UR8, R87, 0x2, P3 ;  /* 0x0000000821577c11 */ /* 0x000fc600098f1457 */
[----:B------:R-:W2:Y:S04]  /*67f0*/  LDL.LU R34, [R1+0xa8] ;  /* 0x0000a80001227983 */ /* 0x000ea80000300800 */
[----:B------:R-:W2:Y:S01]  /*6800*/  LDL.LU R33, [R1+0xac] ;  /* 0x0000ac0001217983 */ /* 0x000ea20000300800 */
[----:B---3--:R-:W-:Y:S02]  /*6810*/  SHF.R.S32.HI R89, RZ, 0x1f, R32 ;  /* 0x0000001fff597819 */ /* 0x008fe40000011420 */
[----:B------:R-:W-:Y:S02]  /*6820*/  LEA R90, P0, R32, UR4, 0x2 ;  /* 0x00000004205a7c11 */ /* 0x000fe4000f8010ff */
[----:B----4-:R-:W-:Y:S02]  /*6830*/  SHF.R.S32.HI R91, RZ, 0x1f, R27 ;  /* 0x0000001fff5b7819 */ /* 0x010fe4000001141b */
[----:B------:R-:W-:-:S02]  /*6840*/  LEA R92, P1, R27, UR4, 0x2 ;  /* 0x000000041b5c7c11 */ /* 0x000fc4000f8210ff */
        /* <DEDUP_REMOVED lines=17> */
[C---:B------:R-:W-:Y:S02]  /*6960*/  LEA R100, P1, R55.reuse, UR4, 0x2 ;  /* 0x0000000437647c11 */ /* 0x040fe4000f8210ff */
[----:B------:R-:W-:Y:S02]  /*6970*/  SHF.R.S32.HI R101, RZ, 0x1f, R54 ;  /* 0x0000001fff657819 */ /* 0x000fe40000011436 */
[----:B------:R-:W-:Y:S02]  /*6980*/  LEA R102, P2, R54, UR4, 0x2 ;  /* 0x0000000436667c11 */ /* 0x000fe4000f8410ff */
[----:B------:R-:W-:-:S02]  /*6990*/  LEA.HI.X R99, R55, UR8, R99, 0x2, P1 ;  /* 0x0000000837637c11 */ /* 0x000fc400088f1463 */
[----:B------:R-:W-:Y:S02]  /*69a0*/  LEA.HI.X R101, R54, UR8, R101, 0x2, P2 ;  /* 0x0000000836657c11 */ /* 0x000fe400090f1465 */
[----:B------:R-:W-:Y:S02]  /*69b0*/  SHF.R.S32.HI R107, RZ, 0x1f, R42 ;  /* 0x0000001fff6b7819 */ /* 0x000fe4000001142a */
[----:B------:R-:W-:Y:S02]  /*69c0*/  LEA R108, P1, R42, UR4, 0x2 ;  /* 0x000000042a6c7c11 */ /* 0x000fe4000f8210ff */
[----:B------:R-:W-:Y:S02]  /*69d0*/  SHF.R.S32.HI R103, RZ, 0x1f, R52 ;  /* 0x0000001fff677819 */ /* 0x000fe40000011434 */
[----:B------:R-:W-:Y:S02]  /*69e0*/  LEA R104, P3, R52, UR4, 0x2 ;  /* 0x0000000434687c11 */ /* 0x000fe4000f8610ff */
[----:B------:R-:W-:-:S02]  /*69f0*/  SHF.R.S32.HI R109, RZ, 0x1f, R41 ;  /* 0x0000001fff6d7819 */ /* 0x000fc40000011429 */
[----:B------:R-:W-:Y:S02]  /*6a00*/  LEA R110, P2, R41, UR4, 0x2 ;  /* 0x00000004296e7c11 */ /* 0x000fe4000f8410ff */
[----:B------:R-:W-:Y:S02]  /*6a10*/  SHF.R.S32.HI R105, RZ, 0x1f, R43 ;  /* 0x0000001fff697819 */ /* 0x000fe4000001142b */
[----:B------:R-:W-:Y:S02]  /*6a20*/  LEA R106, P0, R43, UR4, 0x2 ;  /* 0x000000042b6a7c11 */ /* 0x000fe4000f8010ff */
[----:B------:R-:W-:Y:S02]  /*6a30*/  LEA.HI.X R107, R42, UR8, R107, 0x2, P1 ;  /* 0x000000082a6b7c11 */ /* 0x000fe400088f146b */
[----:B------:R-:W-:Y:S02]  /*6a40*/  LEA.HI.X R103, R52, UR8, R103, 0x2, P3 ;  /* 0x0000000834677c11 */ /* 0x000fe400098f1467 */
[----:B------:R-:W-:-:S02]  /*6a50*/  LEA.HI.X R109, R41, UR8, R109, 0x2, P2 ;  /* 0x00000008296d7c11 */ /* 0x000fc400090f146d */
[----:B------:R-:W-:Y:S02]  /*6a60*/  SHF.R.S32.HI R111, RZ, 0x1f, R40 ;  /* 0x0000001fff6f7819 */ /* 0x000fe40000011428 */
[----:B------:R-:W-:Y:S02]  /*6a70*/  SHF.R.S32.HI R115, RZ, 0x1f, R34 ;  /* 0x0000001fff737819 */ /* 0x000fe40000011422 */
[----:B------:R-:W-:Y:S02]  /*6a80*/  LEA R116, P1, R34, UR4, 0x2 ;  /* 0x0000000422747c11 */ /* 0x000fe4000f8210ff */
[----:B------:R-:W-:Y:S02]  /*6a90*/  LEA R112, P3, R40, UR4, 0x2 ;  /* 0x0000000428707c11 */ /* 0x000fe4000f8610ff */
[----:B------:R-:W-:Y:S02]  /*6aa0*/  LEA.HI.X R105, R43, UR8, R105, 0x2, P0 ;  /* 0x000000082b697c11 */ /* 0x000fe400080f1469 */
[----:B------:R-:W-:-:S02]  /*6ab0*/  SHF.R.S32.HI R117, RZ, 0x1f, R33 ;  /* 0x0000001fff757819 */ /* 0x000fc40000011421 */
[----:B------:R-:W-:Y:S02]  /*6ac0*/  LEA R118, P2, R33, UR4, 0x2 ;  /* 0x0000000421767c11 */ /* 0x000fe4000f8410ff */
[----:B------:R-:W-:Y:S02]  /*6ad0*/  SHF.R.S32.HI R113, RZ, 0x1f, R35 ;  /* 0x0000001fff717819 */ /* 0x000fe40000011423 */
[----:B------:R-:W-:Y:S02]  /*6ae0*/  LEA R114, P0, R35, UR4, 0x2 ;  /* 0x0000000423727c11 */ /* 0x000fe4000f8010ff */
[----:B------:R-:W-:Y:S02]  /*6af0*/  LEA.HI.X R115, R34, UR8, R115, 0x2, P1 ;  /* 0x0000000822737c11 */ /* 0x000fe400088f1473 */
[----:B------:R-:W2:Y:S01]  /*6b00*/  LDL R34, [R1+0xc4] ;  /* 0x0000c40001227983 */ /* 0x000ea20000100800 */
[----:B------:R-:W-:Y:S02]  /*6b10*/  LEA.HI.X R111, R40, UR8, R111, 0x2, P3 ;  /* 0x00000008286f7c11 */ /* 0x000fe400098f146f */
[----:B------:R-:W-:-:S02]  /*6b20*/  LEA.HI.X R117, R33, UR8, R117, 0x2, P2 ;  /* 0x0000000821757c11 */ /* 0x000fc400090f1475 */
[----:B------:R-:W-:Y:S01]  /*6b30*/  LEA.HI.X R113, R35, UR8, R113, 0x2, P0 ;  /* 0x0000000823717c11 */ /* 0x000fe200080f1471 */
[----:B------:R-:W2:Y:S01]  /*6b40*/  LDL R33, [R1+0x124] ;  /* 0x0001240001217983 */ /* 0x000ea20000100800 */
[----:B---3--:R-:W-:Y:S02]  /*6b50*/  SHF.R.S32.HI R119, RZ, 0x1f, R32 ;  /* 0x0000001fff777819 */ /* 0x008fe40000011420 */
[C---:B------:R-:W-:Y:S02]  /*6b60*/  LEA R120, P3, R32.reuse, UR4, 0x2 ;  /* 0x0000000420787c11 */ /* 0x040fe4000f8610ff */
[----:B----4-:R-:W-:Y:S02]  /*6b70*/  SHF.R.S32.HI R121, RZ, 0x1f, R27 ;  /* 0x0000001fff797819 */ /* 0x010fe4000001141b */
[----:B------:R-:W-:Y:S02]  /*6b80*/  LEA R122, P0, R27, UR4, 0x2 ;  /* 0x000000041b7a7c11 */ /* 0x000fe4000f8010ff */
[----:B------:R-:W-:-:S02]  /*6b90*/  LEA.HI.X R119, R32, UR8, R119, 0x2, P3 ;  /* 0x0000000820777c11 */ /* 0x000fc400098f1477 */
[----:B------:R-:W-:Y:S01]  /*6ba0*/  LEA.HI.X R121, R27, UR8, R121, 0x2, P0 ;  /* 0x000000081b797c11 */ /* 0x000fe200080f1479 */
[----:B------:R-:W3:Y:S01]  /*6bb0*/  LDL R32, [R1+0xc8] ;  /* 0x0000c80001207983 */ /* 0x000ee20000100800 */
[----:B------:R-:W-:Y:S02]  /*6bc0*/  SHF.R.S32.HI R123, RZ, 0x1f, R26 ;  /* 0x0000001fff7b7819 */ /* 0x000fe4000001141a */
[C---:B------:R-:W-:Y:S01]  /*6bd0*/  LEA R124, P1, R26.reuse, UR4, 0x2 ;  /* 0x000000041a7c7c11 */ /* 0x040fe2000f8210ff */
[----:B------:R-:W4:Y:S03]  /*6be0*/  LDL R27, [R1+0xcc] ;  /* 0x0000cc00011b7983 */ /* 0x000f260000100800 */
[----:B------:R-:W-:Y:S02]  /*6bf0*/  LEA.HI.X R123, R26, UR8, R123, 0x2, P1 ;  /* 0x000000081a7b7c11 */ /* 0x000fe400088f147b */
[----:B------:R-:W4:Y:S01]  /*6c00*/  LDL R26, [R1+0x144] ;  /* 0x00014400011a7983 */ /* 0x000f220000100800 */
[----:B------:R-:W-:-:S02]  /*6c10*/  IADD3 R10, P4, PT, R10, UR22, RZ ;  /* 0x000000160a0a7c10 */ /* 0x000fc4000ff9e0ff */
[----:B------:R-:W-:Y:S02]  /*6c20*/  IADD3 R6, P5, PT, R6, UR22, RZ ;  /* 0x0000001606067c10 */ /* 0x000fe4000ffbe0ff */
[----:B------:R-:W-:Y:S02]  /*6c30*/  IADD3.X R7, PT, PT, R7, UR23, RZ, P4, !PT ;  /* 0x0000001707077c10 */ /* 0x000fe4000a7fe4ff */
[----:B------:R-:W-:Y:S02]  /*6c40*/  IADD3 R78, P4, PT, R78, UR22, RZ ;  /* 0x000000164e4e7c10 */ /* 0x000fe4000ff9e0ff */
[----:B------:R-:W-:Y:S02]  /*6c50*/  IADD3.X R8, PT, PT, R8, UR23, RZ, P5, !PT ;  /* 0x0000001708087c10 */ /* 0x000fe4000affe4ff */
[----:B------:R-:W-:Y:S02]  /*6c60*/  IADD3 R80, P5, PT, R80, UR22, RZ ;  /* 0x0000001650507c10 */ /* 0x000fe4000ffbe0ff */
[----:B------:R-:W-:-:S02]  /*6c70*/  IADD3.X R77, PT, PT, R77, UR23, RZ, P4, !PT ;  /* 0x000000174d4d7c10 */ /* 0x000fc4000a7fe4ff */
[----:B------:R-:W-:Y:S02]  /*6c80*/  IADD3 R90, P4, PT, R90, UR22, RZ ;  /* 0x000000165a5a7c10 */ /* 0x000fe4000ff9e0ff */
[----:B------:R-:W-:Y:S02]  /*6c90*/  IADD3.X R79, PT, PT, R79, UR23, RZ, P5, !PT ;  /* 0x000000174f4f7c10 */ /* 0x000fe4000affe4ff */
[----:B--2---:R-:W-:Y:S02]  /*6ca0*/  SHF.R.S32.HI R17, RZ, 0x1f, R24 ;  /* 0x0000001fff117819 */ /* 0x004fe40000011418 */
[----:B------:R-:W-:-:S04]  /*6cb0*/  LEA R16, P3, R24, UR4, 0x2 ;  /* 0x0000000418107c11 */ /* 0x000fc8000f8610ff */
[----:B------:R-:W-:Y:S02]  /*6cc0*/  LEA.HI.X R17, R24, UR8, R17, 0x2, P3 ;  /* 0x0000000818117c11 */ /* 0x000fe400098f1411 */
[----:B------:R-:W-:-:S04]  /*6cd0*/  IADD3 R14, P3, PT, R14, UR22, RZ ;  /* 0x000000160e0e7c10 */ /* 0x000fc8000ff7e0ff */
[----:B------:R-:W-:Y:S02]  /*6ce0*/  IADD3.X R11, PT, PT, R11, UR23, RZ, P3, !PT ;  /* 0x000000170b0b7c10 */ /* 0x000fe40009ffe4ff */
[----:B------:R-:W-:Y:S02]  /*6cf0*/  IADD3 R82, P3, PT, R82, UR22, RZ ;  /* 0x0000001652527c10 */ /* 0x000fe4000ff7e0ff */
[----:B------:R-:W-:Y:S02]  /*6d00*/  IADD3 R92, P5, PT, R92, UR22, RZ ;  /* 0x000000165c5c7c10 */ /* 0x000fe4000ffbe0ff */
[----:B------:R-:W-:Y:S02]  /*6d10*/  IADD3.X R89, PT, PT, R89, UR23, RZ, P4, !PT ;  /* 0x0000001759597c10 */ /* 0x000fe4000a7fe4ff */
[----:B------:R-:W-:Y:S02]  /*6d20*/  IADD3.X R81, PT, PT, R81, UR23, RZ, P3, !PT ;  /* 0x0000001751517c10 */ /* 0x000fe40009ffe4ff */
[----:B------:R-:W-:-:S02]  /*6d30*/  IADD3 R102, P4, PT, R102, UR22, RZ ;  /* 0x0000001666667c10 */ /* 0x000fc4000ff9e0ff */
[----:B------:R-:W-:Y:S02]  /*6d40*/  IADD3 R94, P3, PT, R94, UR22, RZ ;  /* 0x000000165e5e7c10 */ /* 0x000fe4000ff7e0ff */
[----:B------:R-:W-:Y:S02]  /*6d50*/  IADD3.X R91, PT, PT, R91, UR23, RZ, P5, !PT ;  /* 0x000000175b5b7c10 */ /* 0x000fe4000affe4ff */
[----:B------:R-:W-:Y:S02]  /*6d60*/  IADD3 R104, P5, PT, R104, UR22, RZ ;  /* 0x0000001668687c10 */ /* 0x000fe4000ffbe0ff */
[----:B------:R-:W-:Y:S02]  /*6d70*/  IADD3.X R101, PT, PT, R101, UR23, RZ, P4, !PT ;  /* 0x0000001765657c10 */ /* 0x000fe4000a7fe4ff */
[----:B------:R-:W-:Y:S02]  /*6d80*/  IADD3.X R93, PT, PT, R93, UR23, RZ, P3, !PT ;  /* 0x000000175d5d7c10 */ /* 0x000fe40009ffe4ff */
[----:B------:R-:W-:-:S02]  /*6d90*/  IADD3 R114, P4, PT, R114, UR22, RZ ;  /* 0x0000001672727c10 */ /* 0x000fc4000ff9e0ff */
[----:B------:R-:W-:Y:S02]  /*6da0*/  LEA R3, P2, R25, UR4, 0x2 ;  /* 0x0000000419037c11 */ /* 0x000fe4000f8410ff */
[----:B------:R-:W-:Y:S02]  /*6db0*/  IADD3 R106, P3, PT, R106, UR22, RZ ;  /* 0x000000166a6a7c10 */ /* 0x000fe4000ff7e0ff */
[----:B------:R-:W-:Y:S02]  /*6dc0*/  IADD3.X R103, PT, PT, R103, UR23, RZ, P5, !PT ;  /* 0x0000001767677c10 */ /* 0x000fe4000affe4ff */
[----:B------:R-:W-:Y:S02]  /*6dd0*/  IADD3 R116, P5, PT, R116, UR22, RZ ;  /* 0x0000001674747c10 */ /* 0x000fe4000ffbe0ff */
[----:B------:R-:W-:Y:S02]  /*6de0*/  IADD3.X R113, PT, PT, R113, UR23, RZ, P4, !PT ;  /* 0x0000001771717c10 */ /* 0x000fe4000a7fe4ff */
[----:B------:R-:W-:-:S02]  /*6df0*/  IADD3.X R105, PT, PT, R105, UR23, RZ, P3, !PT ;  /* 0x0000001769697c10 */ /* 0x000fc40009ffe4ff */
[----:B------:R-:W-:Y:S02]  /*6e00*/  IADD3 R3, P4, PT, R3, UR22, RZ ;  /* 0x0000001603037c10 */ /* 0x000fe4000ff9e0ff */
[----:B------:R-:W-:Y:S01]  /*6e10*/  IADD3 R118, P3, PT, R118, UR22, RZ ;  /* 0x0000001676767c10 */ /* 0x000fe2000ff7e0ff */
[----:B------:R-:W-:Y:S01]  /*6e20*/  IMAD R20, R20, 0x200, R9 ;  /* 0x0000020014147824 */ /* 0x000fe200078e0209 */
[----:B------:R-:W-:Y:S01]  /*6e30*/  IADD3.X R115, PT, PT, R115, UR23, RZ, P5, !PT ;  /* 0x0000001773737c10 */ /* 0x000fe2000affe4ff */
[----:B------:R1:W-:Y:S01]  /*6e40*/  STL [R1], R3 ;  /* 0x0000000301007387 */ /* 0x0003e20000100800 */
[----:B------:R-:W-:Y:S02]  /*6e50*/  IADD3 R9, P5, PT, R16, UR22, RZ ;  /* 0x0000001610097c10 */ /* 0x000fe4000ffbe0ff */
[----:B------:R-:W-:Y:S02]  /*6e60*/  IADD3.X R117, PT, PT, R117, UR23, RZ, P3, !PT ;  /* 0x0000001775757c10 */ /* 0x000fe40009ffe4ff */
[----:B------:R-:W-:Y:S01]  /*6e70*/  SHF.R.S32.HI R125, RZ, 0x1f, R25 ;  /* 0x0000001fff7d7819 */ /* 0x000fe20000011419 */
[----:B------:R2:W-:Y:S01]  /*6e80*/  STL [R1+0x8], R9 ;  /* 0x0000080901007387 */ /* 0x0005e20000100800 */
[----:B-1----:R-:W-:-:S02]  /*6e90*/  IADD3 R3, P3, PT, R18, UR20, RZ ;  /* 0x0000001412037c10 */ /* 0x002fc4000ff7e0ff */
[----:B------:R-:W-:-:S03]  /*6ea0*/  LEA.HI.X R125, R25, UR8, R125, 0x2, P2 ;  /* 0x00000008197d7c11 */ /* 0x000fc600090f147d */
[----:B------:R1:W-:Y:S01]  /*6eb0*/  STL [R1+0x10], R3 ;  /* 0x0000100301007387 */ /* 0x0003e20000100800 */
[----:B--2---:R-:W-:Y:S01]  /*6ec0*/  IADD3.X R9, PT, PT, R17, UR23, RZ, P5, !PT ;  /* 0x0000001711097c10 */ /* 0x004fe2000affe4ff */
[----:B------:R-:W-:Y:S01]  /*6ed0*/  IMAD.SHL.U32 R24, R53, 0x80, RZ ;  /* 0x0000008035187824 */ /* 0x000fe200078e00ff */
[----:B------:R-:W-:Y:S02]  /*6ee0*/  IADD3 R72, P2, PT, R72, UR22, RZ ;  /* 0x0000001648487c10 */ /* 0x000fe4000ff5e0ff */
[----:B------:R-:W-:Y:S01]  /*6ef0*/  IADD3 R74, P1, PT, R74, UR22, RZ ;  /* 0x000000164a4a7c10 */ /* 0x000fe2000ff3e0ff */
[----:B------:R2:W-:Y:S01]  /*6f00*/  STL [R1+0x4], R9 ;  /* 0x0000040901007387 */ /* 0x0005e20000100800 */
[----:B------:R-:W-:Y:S02]  /*6f10*/  IADD3 R76, P0, PT, R76, UR22, RZ ;  /* 0x000000164c4c7c10 */ /* 0x000fe4000ff1e0ff */
[----:B-1----:R-:W-:Y:S02]  /*6f20*/  IADD3.X R3, PT, PT, R19, UR21, RZ, P3, !PT ;  /* 0x0000001513037c10 */ /* 0x002fe40009ffe4ff */
[----:B------:R-:W-:-:S03]  /*6f30*/  IADD3.X R15, PT, PT, R15, UR23, RZ, P2, !PT ;  /* 0x000000170f0f7c10 */ /* 0x000fc600097fe4ff */
[----:B------:R1:W-:Y:S01]  /*6f40*/  STL [R1+0xc], R3 ;  /* 0x00000c0301007387 */ /* 0x0003e20000100800 */
[----:B--2---:R-:W-:Y:S02]  /*6f50*/  SHF.R.S32.HI R9, RZ, 0x1f, R34 ;  /* 0x0000001fff097819 */ /* 0x004fe40000011422 */
[----:B------:R-:W-:Y:S02]  /*6f60*/  IADD3.X R73, PT, PT, R73, UR23, RZ, P1, !PT ;  /* 0x0000001749497c10 */ /* 0x000fe40008ffe4ff */
[----:B------:R-:W-:Y:S02]  /*6f70*/  IADD3.X R75, PT, PT, R75, UR23, RZ, P0, !PT ;  /* 0x000000174b4b7c10 */ /* 0x000fe400087fe4ff */
[----:B------:R-:W-:Y:S02]  /*6f80*/  IADD3 R84, P2, PT, R84, UR22, RZ ;  /* 0x0000001654547c10 */ /* 0x000fe4000ff5e0ff */
[----:B-1----:R-:W-:Y:S02]  /*6f90*/  SHF.R.S32.HI R3, RZ, 0x1f, R33 ;  /* 0x0000001fff037819 */ /* 0x002fe40000011421 */
[----:B------:R-:W-:-:S02]  /*6fa0*/  IADD3 R86, P1, PT, R86, UR22, RZ ;  /* 0x0000001656567c10 */ /* 0x000fc4000ff3e0ff */
[----:B------:R-:W-:Y:S02]  /*6fb0*/  IADD3 R88, P0, PT, R88, UR22, RZ ;  /* 0x0000001658587c10 */ /* 0x000fe4000ff1e0ff */
[----:B------:R-:W-:Y:S02]  /*6fc0*/  SHF.L.U64.HI R9, R34, 0x2, R9 ;  /* 0x0000000222097819 */ /* 0x000fe40000010209 */
[----:B------:R-:W-:Y:S02]  /*6fd0*/  LOP3.LUT R25, R24, 0x3000, RZ, 0xc0, !PT ;  /* 0x0000300018197812 */ /* 0x000fe400078ec0ff */
[----:B------:R-:W-:Y:S01]  /*6fe0*/  SHF.L.U64.HI R3, R33, 0x2, R3 ;  /* 0x0000000221037819 */ /* 0x000fe20000010203 */
[----:B------:R-:W-:Y:S01]  /*6ff0*/  STL [R1+0x18], R9 ;  /* 0x0000180901007387 */ /* 0x000fe20000100800 */
[----:B------:R-:W-:Y:S02]  /*7000*/  IADD3.X R83, PT, PT, R83, UR23, RZ, P2, !PT ;  /* 0x0000001753537c10 */ /* 0x000fe400097fe4ff */
[----:B------:R-:W-:-:S02]  /*7010*/  IADD3.X R85, PT, PT, R85, UR23, RZ, P1, !PT ;  /* 0x0000001755557c10 */ /* 0x000fc40008ffe4ff */
[----:B------:R-:W-:Y:S01]  /*7020*/  IADD3.X R87, PT, PT, R87, UR23, RZ, P0, !PT ;  /* 0x0000001757577c10 */ /* 0x000fe200087fe4ff */
[----:B------:R-:W-:Y:S01]  /*7030*/  STL [R1+0x44], R25 ;  /* 0x0000441901007387 */ /* 0x000fe20000100800 */
[----:B------:R-:W-:Y:S02]  /*7040*/  IADD3 R96, P2, PT, R96, UR22, RZ ;  /* 0x0000001660607c10 */ /* 0x000fe4000ff5e0ff */
[----:B------:R-:W-:Y:S02]  /*7050*/  IADD3 R98, P1, PT, R98, UR22, RZ ;  /* 0x0000001662627c10 */ /* 0x000fe4000ff3e0ff */
[----:B------:R-:W-:Y:S01]  /*7060*/  IADD3 R100, P0, PT, R100, UR22, RZ ;  /* 0x0000001664647c10 */ /* 0x000fe2000ff1e0ff */
[----:B------:R1:W-:Y:S01]  /*7070*/  STL [R1+0x1c], R3 ;  /* 0x00001c0301007387 */ /* 0x0003e20000100800 */
[----:B------:R-:W-:Y:S01]  /*7080*/  IADD3.X R95, PT, PT, R95, UR23, RZ, P2, !PT ;  /* 0x000000175f5f7c10 */ /* 0x000fe200097fe4ff */
[----:B------:R-:W-:Y:S01]  /*7090*/  USHF.R.S32.HI UR8, URZ, 0x1f, UR5 ;  /* 0x0000001fff087899 */ /* 0x000fe20008011405 */
[----:B------:R-:W-:-:S02]  /*70a0*/  IADD3.X R97, PT, PT, R97, UR23, RZ, P1, !PT ;  /* 0x0000001761617c10 */ /* 0x000fc40008ffe4ff */
[----:B------:R-:W-:Y:S02]  /*70b0*/  IADD3.X R99, PT, PT, R99, UR23, RZ, P0, !PT ;  /* 0x0000001763637c10 */ /* 0x000fe400087fe4ff */
[----:B------:R-:W-:Y:S02]  /*70c0*/  IADD3 R108, P2, PT, R108, UR22, RZ ;  /* 0x000000166c6c7c10 */ /* 0x000fe4000ff5e0ff */
[----:B------:R-:W-:Y:S02]  /*70d0*/  IADD3 R110, P1, PT, R110, UR22, RZ ;  /* 0x000000166e6e7c10 */ /* 0x000fe4000ff3e0ff */
[----:B------:R-:W-:Y:S01]  /*70e0*/  IADD3 R112, P0, PT, R112, UR22, RZ ;  /* 0x0000001670707c10 */ /* 0x000fe2000ff1e0ff */
[----:B------:R-:W-:Y:S01]  /*70f0*/  ULEA.HI UR8, UR8, UR5, URZ, 0x7 ;  /* 0x0000000508087291 */ /* 0x000fe2000f8f38ff */
[----:B------:R-:W-:Y:S02]  /*7100*/  IADD3.X R107, PT, PT, R107, UR23, RZ, P2, !PT ;  /* 0x000000176b6b7c10 */ /* 0x000fe400097fe4ff */
[----:B------:R-:W-:-:S02]  /*7110*/  IADD3.X R109, PT, PT, R109, UR23, RZ, P1, !PT ;  /* 0x000000176d6d7c10 */ /* 0x000fc40008ffe4ff */
[----:B------:R-:W-:Y:S02]  /*7120*/  IADD3.X R111, PT, PT, R111, UR23, RZ, P0, !PT ;  /* 0x000000176f6f7c10 */ /* 0x000fe400087fe4ff */
[----:B------:R-:W-:Y:S02]  /*7130*/  IADD3 R120, P2, PT, R120, UR22, RZ ;  /* 0x0000001678787c10 */ /* 0x000fe4000ff5e0ff */
[----:B------:R-:W-:Y:S02]  /*7140*/  IADD3 R122, P1, PT, R122, UR22, RZ ;  /* 0x000000167a7a7c10 */ /* 0x000fe4000ff3e0ff */
[----:B------:R-:W-:Y:S01]  /*7150*/  IADD3 R124, P0, PT, R124, UR22, RZ ;  /* 0x000000167c7c7c10 */ /* 0x000fe2000ff1e0ff */
[----:B------:R-:W-:Y:S01]  /*7160*/  USHF.R.S32.HI UR8, URZ, 0x7, UR8 ;  /* 0x00000007ff087899 */ /* 0x000fe20008011408 */
[----:B------:R-:W-:Y:S02]  /*7170*/  IADD3.X R119, PT, PT, R119, UR23, RZ, P2, !PT ;  /* 0x0000001777777c10 */ /* 0x000fe400097fe4ff */
[----:B------:R-:W-:-:S02]  /*7180*/  CS2R R48, SRZ ;  /* 0x0000000000307805 */ /* 0x000fc4000001ff00 */
[----:B------:R-:W-:Y:S02]  /*7190*/  IADD3.X R121, PT, PT, R121, UR23, RZ, P1, !PT ;  /* 0x0000001779797c10 */ /* 0x000fe40008ffe4ff */
[----:B------:R-:W-:Y:S02]  /*71a0*/  CS2R R50, SRZ ;  /* 0x0000000000327805 */ /* 0x000fe4000001ff00 */
[----:B------:R-:W-:Y:S02]  /*71b0*/  IADD3.X R123, PT, PT, R123, UR23, RZ, P0, !PT ;  /* 0x000000177b7b7c10 */ /* 0x000fe400087fe4ff */
[----:B------:R-:W-:Y:S02]  /*71c0*/  CS2R R44, SRZ ;  /* 0x00000000002c7805 */ /* 0x000fe4000001ff00 */
[----:B------:R-:W-:Y:S02]  /*71d0*/  IADD3.X R125, PT, PT, R125, UR23, RZ, P4, !PT ;  /* 0x000000177d7d7c10 */ /* 0x000fe4000a7fe4ff */
[----:B------:R-:W-:-:S02]  /*71e0*/  CS2R R46, SRZ ;  /* 0x00000000002e7805 */ /* 0x000fc4000001ff00 */
[----:B------:R-:W-:Y:S02]  /*71f0*/  CS2R R68, SRZ ;  /* 0x0000000000447805 */ /* 0x000fe4000001ff00 */
[----:B------:R-:W-:Y:S02]  /*7200*/  CS2R R70, SRZ ;  /* 0x0000000000467805 */ /* 0x000fe4000001ff00 */
[----:B------:R-:W-:Y:S02]  /*7210*/  CS2R R16, SRZ ;  /* 0x0000000000107805 */ /* 0x000fe4000001ff00 */
[----:B------:R-:W-:Y:S02]  /*7220*/  CS2R R18, SRZ ;  /* 0x0000000000127805 */ /* 0x000fe4000001ff00 */
[----:B------:R-:W-:Y:S02]  /*7230*/  CS2R R60, SRZ ;  /* 0x00000000003c7805 */ /* 0x000fe4000001ff00 */
[----:B------:R-:W-:-:S02]  /*7240*/  CS2R R62, SRZ ;  /* 0x00000000003e7805 */ /* 0x000fc4000001ff00 */
[----:B------:R-:W-:Y:S02]  /*7250*/  CS2R R36, SRZ ;  /* 0x0000000000247805 */ /* 0x000fe4000001ff00 */
[----:B------:R-:W-:Y:S02]  /*7260*/  CS2R R38, SRZ ;  /* 0x0000000000267805 */ /* 0x000fe4000001ff00 */
[----:B------:R-:W-:Y:S02]  /*7270*/  CS2R R28, SRZ ;  /* 0x00000000001c7805 */ /* 0x000fe4000001ff00 */
[----:B------:R-:W-:Y:S02]  /*7280*/  CS2R R30, SRZ ;  /* 0x00000000001e7805 */ /* 0x000fe4000001ff00 */
[----:B------:R-:W-:Y:S01]  /*7290*/  LOP3.LUT R24, R5, 0x20, RZ, 0x3c, !PT ;  /* 0x0000002005187812 */ /* 0x000fe200078e3cff */
[----:B------:R-:W-:Y:S02]  /*72a0*/  USHF.L.U32 UR15, UR6, 0x2, URZ ;  /* 0x00000002060f7899 */ /* 0x000fe400080006ff */
[----:B------:R-:W-:Y:S01]  /*72b0*/  USHF.L.U64.HI UR6, UR6, 0x2, UR12 ;  /* 0x0000000206067899 */ /* 0x000fe2000801020c */
[----:B------:R-:W-:Y:S01]  /*72c0*/  UMOV UR4, URZ ;  /* 0x000000ff00047c82 */ /* 0x000fe20008000000 */
[----:B------:R-:W-:Y:S01]  /*72d0*/  UMOV UR10, 0x1 ;  /* 0x00000001000a7882 */ /* 0x000fe20000000000 */
[----:B------:R-:W-:-:S02]  /*72e0*/  USHF.L.U64.HI UR11, UR13, 0x2, UR11 ;  /* 0x000000020d0b7899 */ /* 0x000fc4000801020b */
[----:B------:R-:W-:Y:S01]  /*72f0*/  UIADD3 UR12, UPT, UPT, UR8, -0x2, URZ ;  /* 0xfffffffe080c7890 */ /* 0x000fe2000fffe0ff */
[----:B------:R-:W-:Y:S01]  /*7300*/  UMOV UR5, 0xffffffff ;  /* 0xffffffff00057882 */ /* 0x000fe20000000000 */
[----:B---3--:R-:W-:Y:S02]  /*7310*/  SHF.R.S32.HI R21, RZ, 0x1f, R32 ;  /* 0x0000001fff157819 */ /* 0x008fe40000011420 */
[----:B----4-:R-:W-:Y:S02]  /*7320*/  SHF.R.S32.HI R22, RZ, 0x1f, R27 ;  /* 0x0000001fff167819 */ /* 0x010fe4000001141b */
[----:B------:R-:W-:Y:S02]  /*7330*/  SHF.L.U64.HI R21, R32, 0x2, R21 ;  /* 0x0000000220157819 */ /* 0x000fe40000010215 */
[----:B-1----:R-:W-:Y:S02]  /*7340*/  SHF.L.U64.HI R3, R27, 0x2, R22 ;  /* 0x000000021b037819 */ /* 0x002fe40000010216 */
[----:B------:R-:W-:Y:S01]  /*7350*/  SHF.R.S32.HI R23, RZ, 0x1f, R26 ;  /* 0x0000001fff177819 */ /* 0x000fe2000001141a */
[----:B------:R-:W-:Y:S03]  /*7360*/  STL [R1+0x20], R21 ;  /* 0x0000201501007387 */ /* 0x000fe60000100800 */
[----:B------:R-:W-:Y:S01]  /*7370*/  SHF.L.U64.HI R9, R26, 0x2, R23 ;  /* 0x000000021a097819 */ /* 0x000fe20000010217 */
[----:B------:R1:W-:Y:S01]  /*7380*/  STL [R1+0x24], R3 ;  /* 0x0000240301007387 */ /* 0x0003e20000100800 */
[----:B------:R-:W-:-:S03]  /*7390*/  CS2R R22, SRZ ;  /* 0x0000000000167805 */ /* 0x000fc6000001ff00 */
[----:B------:R2:W-:Y:S01]  /*73a0*/  STL [R1+0x28], R9 ;  /* 0x0000280901007387 */ /* 0x0005e20000100800 */
[----:B-1----:R-:W-:Y:S01]  /*73b0*/  IMAD.IADD R3, R20, 0x1, R25 ;  /* 0x0000000114037824 */ /* 0x002fe200078e0219 */
[----:B------:R-:W-:-:S04]  /*73c0*/  CS2R R20, SRZ ;  /* 0x0000000000147805 */ /* 0x000fc8000001ff00 */
[----:B--2---:R-:W-:-:S07]  /*73d0*/  LOP3.LUT R9, R3, 0x40, RZ, 0x3c, !PT ;  /* 0x0000004003097812 */ /* 0x004fce00078e3cff */
.L_x_2:
[----:B------:R-:W-:-:S04]  /*73e0*/  DEPBAR.LE SB0, 0x2 ;  /* 0x000080800000791a */ /* 0x000fc80000000000 */
[----:B------:R-:W-:Y:S01]  /*73f0*/  UIADD3 UR5, UPT, UPT, UR5, 0x1, URZ ;  /* 0x0000000105057890 */ /* 0x000fe2000fffe0ff */
[----:B------:R-:W-:-:S03]  /*7400*/  LOP3.LUT R32, R5, 0x20, RZ, 0x3c, !PT ;  /* 0x0000002005207812 */ /* 0x000fc600078e3cff */
[----:B------:R-:W-:-:S04]  /*7410*/  UISETP.GT.AND UP0, UPT, UR5, 0x1, UPT ;  /* 0x000000010500788c */ /* 0x000fc8000bf04270 */
[----:B------:R-:W-:-:S04]  /*7420*/  USEL UR5, UR5, URZ, !UP0 ;  /* 0x000000ff05057287 */ /* 0x000fc8000c000000 */
[----:B------:R-:W-:Y:S01]  /*7430*/  ULEA UR14, UR5, UR7, 0x10 ;  /* 0x00000007050e7291 */ /* 0x000fe2000f8e80ff */
[----:B------:R-:W-:Y:S08]  /*7440*/  BAR.SYNC.DEFER_BLOCKING 0x0 ;  /* 0x0000000000007b1d */ /* 0x000ff00000010000 */
[----:B------:R-:W-:Y:S04]  /*7450*/  LDS R24, [R5+UR14] ;  /* 0x0000000e05187984 */ /* 0x000fe80008000800 */
[----:B------:R-:W-:Y:S04]  /*7460*/  LDS R26, [R5+UR14+0x800] ;  /* 0x0008000e051a7984 */ /* 0x000fe80008000800 */
[----:B------:R-:W-:Y:S04]  /*7470*/  LDS R25, [R32+UR14] ;  /* 0x0000000e20197984 */ /* 0x000fe80008000800 */
[----:B------:R-:W-:Y:S04]  /*7480*/  LDS R27, [R32+UR14+0x800] ;  /* 0x0008000e201b7984 */ /* 0x000fe80008000800 */
[----:B------:R-:W-:Y:S04]  /*7490*/  LDS R64, [R5+UR14+0x100] ;  /* 0x0001000e05407984 */ /* 0x000fe80008000800 */
[----:B------:R-:W-:Y:S04]  /*74a0*/  LDS R66, [R5+UR14+0x900] ;  /* 0x0009000e05427984 */ /* 0x000fe80008000800 */
[----:B------:R-:W-:Y:S04]  /*74b0*/  LDS R65, [R32+UR14+0x100] ;  /* 0x0001000e20417984 */ /* 0x000fe80008000800 */
[----:B------:R-:W-:Y:S04]  /*74c0*/  LDS R67, [R32+UR14+0x900] ;  /* 0x0009000e20437984 */ /* 0x000fe80008000800 */
[----:B------:R-:W1:Y:S04]  /*74d0*/  LDSM.16.M88.4 R56, [R3+UR14+0x20000] ;  /* 0x0200000e0338783b */ /* 0x000e680008000200 */
[----:B------:R-:W2:Y:S04]  /*74e0*/  LDSM.16.M88.4 R52, [R3+UR14+0x24000] ;  /* 0x0240000e0334783b */ /* 0x000ea80008000200 */
[----:B------:R-:W3:Y:S04]  /*74f0*/  LDSM.16.M88.4 R40, [R3+UR14+0x28000] ;  /* 0x0280000e0328783b */ /* 0x000ee80008000200 */
[----:B------:R-:W4:Y:S01]  /*7500*/  LDSM.16.M88.4 R32, [R3+UR14+0x2c000] ;  /* 0x02c0000e0320783b */ /* 0x000f220008000200 */
[-C--:B-1----:R-:W-:Y:S08]  /*7510*/  HMMA.1688.F32.TF32 R48, R24, R56.reuse, R48 ;  /* 0x000000381830723c */ /* 0x082ff00000081030 */
[----:B------:R-:W-:Y:S01]  /*7520*/  HMMA.1688.F32.TF32 R60, R64, R56, R60 ;  /* 0x00000038403c723c */ /* 0x000fe2000008103c */
[----:B------:R-:W-:-:S07]  /*7530*/  LOP3.LUT R57, R5, 0x20, RZ, 0x3c, !PT ;  /* 0x0000002005397812 */ /* 0x000fce00078e3cff */
[C---:B--2---:R-:W-:Y:S08]  /*7540*/  HMMA.1688.F32.TF32 R36, R64.reuse, R52, R36 ;  /* 0x000000344024723c */ /* 0x044ff00000081024 */
[C---:B---3--:R-:W-:Y:S08]  /*7550*/  HMMA.1688.F32.TF32 R28, R64.reuse, R40, R28 ;  /* 0x00000028401c723c */ /* 0x048ff0000008101c */
[----:B----4-:R-:W-:Y:S01]  /*7560*/  HMMA.1688.F32.TF32 R20, R64, R32, R20 ;  /* 0x000000204014723c */ /* 0x010fe20000081014 */
[----:B------:R-:W-:Y:S04]  /*7570*/  LDS R64, [R5+UR14+0x1000] ;  /* 0x0010000e05407984 */ /* 0x000fe80008000800 */
[----:B------:R-:W-:Y:S03]  /*7580*/  LDS R66, [R5+UR14+0x1800] ;  /* 0x0018000e05427984 */ /* 0x000fe60008000800 */
[C---:B------:R-:W-:Y:S01]  /*7590*/  HMMA.1688.F32.TF32 R44, R24.reuse, R52, R44 ;  /* 0x00000034182c723c */ /* 0x040fe2000008102c */
[----:B------:R-:W-:Y:S04]  /*75a0*/  LDS R65, [R57+UR14+0x1000] ;  /* 0x0010000e39417984 */ /* 0x000fe80008000800 */
[----:B------:R-:W1:Y:S03]  /*75b0*/  LDS R67, [R57+UR14+0x1800] ;  /* 0x0018000e39437984 */ /* 0x000e660008000800 */
[C---:B------:R-:W-:Y:S08]  /*75c0*/  HMMA.1688.F32.TF32 R68, R24.reuse, R40, R68 ;  /* 0x000000281844723c */ /* 0x040ff00000081044 */
[----:B------:R-:W-:Y:S01]  /*75d0*/  HMMA.1688.F32.TF32 R16, R24, R32, R16 ;  /* 0x000000201810723c */ /* 0x000fe20000081010 */
[----:B------:R-:W-:Y:S04]  /*75e0*/  LDS R24, [R5+UR14+0x1100] ;  /* 0x0011000e05187984 */ /* 0x000fe80008000800 */
[----:B------:R-:W-:Y:S04]  /*75f0*/  LDS R26, [R5+UR14+0x1900] ;  /* 0x0019000e051a7984 */ /* 0x000fe80008000800 */
[----:B------:R-:W-:Y:S04]  /*7600*/  LDS R25, [R57+UR14+0x1100] ;  /* 0x0011000e39197984 */ /* 0x000fe80008000800 */
[----:B------:R-:W2:Y:S01]  /*7610*/  LDS R27, [R57+UR14+0x1900] ;  /* 0x0019000e391b7984 */ /* 0x000ea20008000800 */
[C---:B-1----:R-:W-:Y:S08]  /*7620*/  HMMA.1688.F32.TF32 R48, R64.reuse, R58, R48 ;  /* 0x0000003a4030723c */ /* 0x042ff00000081030 */
[C---:B------:R-:W-:Y:S08]  /*7630*/  HMMA.1688.F32.TF32 R44, R64.reuse, R54, R44 ;  /* 0x00000036402c723c */ /* 0x040ff0000008102c */
[C---:B------:R-:W-:Y:S08]  /*7640*/  HMMA.1688.F32.TF32 R68, R64.reuse, R42, R68 ;  /* 0x0000002a4044723c */ /* 0x040ff00000081044 */
[----:B------:R-:W-:Y:S01]  /*7650*/  HMMA.1688.F32.TF32 R16, R64, R34, R16 ;  /* 0x000000224010723c */ /* 0x000fe20000081010 */
[C---:B------:R-:W-:Y:S01]  /*7660*/  LOP3.LUT R67, R5.reuse, 0x20, RZ, 0x3c, !PT ;  /* 0x0000002005437812 */ /* 0x040fe200078e3cff */
[----:B------:R-:W-:Y:S04]  /*7670*/  LDS R64, [R5+UR14+0x2100] ;  /* 0x0021000e05407984 */ /* 0x000fe80008000800 */
[----:B------:R-:W-:Y:S02]  /*7680*/  LDS R65, [R67+UR14+0x2100] ;  /* 0x0021000e43417984 */ /* 0x000fe40008000800 */
[C---:B--2---:R-:W-:Y:S02]  /*7690*/  HMMA.1688.F32.TF32 R52, R24.reuse, R54, R36 ;  /* 0x000000361834723c */ /* 0x044fe40000081024 */
[----:B------:R-:W-:Y:S04]  /*76a0*/  LDS R37, [R67+UR14+0x2000] ;  /* 0x0020000e43257984 */ /* 0x000fe80008000800 */
[----:B------:R-:W-:Y:S02]  /*76b0*/  LDS R39, [R67+UR14+0x2800] ;  /* 0x0028000e43277984 */ /* 0x000fe40008000800 */
[C---:B------:R-:W-:Y:S02]  /*76c0*/  HMMA.1688.F32.TF32 R56, R24.reuse, R58, R60 ;  /* 0x0000003a1838723c */ /* 0x040fe4000008103c */
[----:B------:R-:W-:Y:S04]  /*76d0*/  LDS R36, [R5+UR14+0x2000] ;  /* 0x0020000e05247984 */ /* 0x000fe80008000800 */
[----:B------:R-:W-:Y:S02]  /*76e0*/  LDS R38, [R5+UR14+0x2800] ;  /* 0x0028000e05267984 */ /* 0x000fe40008000800 */
[C---:B------:R-:W-:Y:S02]  /*76f0*/  HMMA.1688.F32.TF32 R40, R24.reuse, R42, R28 ;  /* 0x0000002a1828723c */ /* 0x040fe4000008101c */
[----:B------:R-:W-:Y:S04]  /*7700*/  LDS R66, [R5+UR14+0x2900] ;  /* 0x0029000e05427984 */ /* 0x000fe80008000800 */
[----:B------:R-:W-:Y:S02]  /*7710*/  LDS R67, [R67+UR14+0x2900] ;  /* 0x0029000e43437984 */ /* 0x000fe40008000800 */
[----:B------:R-:W-:Y:S02]  /*7720*/  HMMA.1688.F32.TF32 R32, R24, R34, R20 ;  /* 0x000000221820723c */ /* 0x000fe40000081014 */
        /* <DEDUP_REMOVED lines=47> */
[----:B----4-:R-:W-:Y:S08]  /*7a20*/  HMMA.1688.F32.TF32 R52, R52, R56, R16 ;  /* 0x000000383434723c */ /* 0x010ff00000081010 */
[C---:B------:R-:W-:Y:S08]  /*7a30*/  HMMA.1688.F32.TF32 R28, R64.reuse, R40, R28 ;  /* 0x00000028401c723c */ /* 0x040ff0000008101c */
[C---:B------:R-:W-:Y:S08]  /*7a40*/  HMMA.1688.F32.TF32 R24, R64.reuse, R36, R24 ;  /* 0x000000244018723c */ /* 0x040ff00000081018 */
[----:B------:R-:W-:Y:S01]  /*7a50*/  HMMA.1688.F32.TF32 R16, R64, R56, R20 ;  /* 0x000000384010723c */ /* 0x000fe20000081014 */
[----:B------:R-:W-:Y:S04]  /*7a60*/  LDS R64, [R5+UR14+0x5000] ;  /* 0x0050000e05407984 */ /* 0x000fe80008000800 */
[----:B------:R-:W-:Y:S04]  /*7a70*/  LDS R66, [R5+UR14+0x5800] ;  /* 0x0058000e05427984 */ /* 0x000fe80008000800 */
[----:B------:R-:W-:Y:S04]  /*7a80*/  LDS R65, [R33+UR14+0x5000] ;  /* 0x0050000e21417984 */ /* 0x000fe80008000800 */
[----:B------:R-:W1:Y:S04]  /*7a90*/  LDS R67, [R33+UR14+0x5800] ;  /* 0x0058000e21437984 */ /* 0x000e680008000800 */
        /* <DEDUP_REMOVED lines=29> */
[----:B---3--:R-:W-:Y:S08]  /*7c70*/  HMMA.1688.F32.TF32 R44, R60, R24, R44 ;  /* 0x000000183c2c723c */ /* 0x008ff0000008102c */
[C---:B------:R-:W-:Y:S01]  /*7c80*/  HMMA.1688.F32.TF32 R32, R64.reuse, R28, R32 ;  /* 0x0000001c4020723c */ /* 0x040fe20000081020 */
[----:B------:R-:W-:Y:S04]  /*7c90*/  LDS R29, [R21+UR14+0x8000] ;  /* 0x0080000e151d7984 */ /* 0x000fe80008000800 */
[----:B------:R-:W-:Y:S03]  /*7ca0*/  LDS R28, [R5+UR14+0x8000] ;  /* 0x0080000e051c7984 */ /* 0x000fe60008000800 */
[----:B------:R-:W-:Y:S01]  /*7cb0*/  HMMA.1688.F32.TF32 R40, R64, R24, R40 ;  /* 0x000000184028723c */ /* 0x000fe20000081028 */
[----:B------:R-:W-:Y:S04]  /*7cc0*/  LDS R25, [R21+UR14+0x8100] ;  /* 0x0081000e15197984 */ /* 0x000fe80008000800 */
[----:B------:R-:W-:Y:S03]  /*7cd0*/  LDS R24, [R5+UR14+0x8100] ;  /* 0x0081000e05187984 */ /* 0x000fe60008000800 */
[-C--:B----4-:R-:W-:Y:S01]  /*7ce0*/  HMMA.1688.F32.TF32 R60, R60, R16.reuse, R52 ;  /* 0x000000103c3c723c */ /* 0x090fe20000081034 */
[----:B------:R-:W-:Y:S04]  /*7cf0*/  LDS R52, [R5+UR14+0x7100] ;  /* 0x0071000e05347984 */ /* 0x000fe80008000800 */
[----:B------:R-:W-:Y:S03]  /*7d00*/  LDS R54, [R5+UR14+0x7900] ;  /* 0x0079000e05367984 */ /* 0x000fe60008000800 */
[----:B------:R-:W-:Y:S01]  /*7d10*/  HMMA.1688.F32.TF32 R56, R64, R16, R56 ;  /* 0x000000104038723c */ /* 0x000fe20000081038 */
[----:B------:R-:W-:Y:S04]  /*7d20*/  LDS R64, [R5+UR14+0x7000] ;  /* 0x0070000e05407984 */ /* 0x000fe80008000800 */
[----:B------:R-:W-:Y:S04]  /*7d30*/  LDS R66, [R5+UR14+0x7800] ;  /* 0x0078000e05427984 */ /* 0x000fe80008000800 */
[----:B------:R-:W-:Y:S04]  /*7d40*/  LDS R65, [R21+UR14+0x7000] ;  /* 0x0070000e15417984 */ /* 0x000fe80008000800 */
[----:B------:R-:W1:Y:S04]  /*7d50*/  LDS R67, [R21+UR14+0x7800] ;  /* 0x0078000e15437984 */ /* 0x000e680008000800 */
[----:B------:R-:W-:Y:S04]  /*7d60*/  LDS R53, [R21+UR14+0x7100] ;  /* 0x0071000e15357984 */ /* 0x000fe80008000800 */
[----:B------:R-:W2:Y:S01]  /*7d70*/  LDS R55, [R21+UR14+0x7900] ;  /* 0x0079000e15377984 */ /* 0x000ea20008000800 */
[C---:B-1----:R-:W-:Y:S08]  /*7d80*/  HMMA.1688.F32.TF32 R48, R64.reuse, R30, R48 ;  /* 0x0000001e4030723c */ /* 0x042ff00000081030 */
[----:B------:R-:W-:Y:S08]  /*7d90*/  HMMA.1688.F32.TF32 R44, R64, R26, R44 ;  /* 0x0000001a402c723c */ /* 0x000ff0000008102c */
[C---:B--2---:R-:W-:Y:S01]  /*7da0*/  HMMA.1688.F32.TF32 R32, R52.reuse, R30, R32 ;  /* 0x0000001e3420723c */ /* 0x044fe20000081020 */
[----:B------:R-:W-:Y:S04]  /*7db0*/  LDS R31, [R21+UR14+0x8800] ;  /* 0x0088000e151f7984 */ /* 0x000fe80008000800 */
[----:B------:R-:W-:Y:S03]  /*7dc0*/  LDS R30, [R5+UR14+0x8800] ;  /* 0x0088000e051e7984 */ /* 0x000fe60008000800 */
[----:B------:R-:W-:Y:S01]  /*7dd0*/  HMMA.1688.F32.TF32 R40, R52, R26, R40 ;  /* 0x0000001a3428723c */ /* 0x000fe20000081028 */
[----:B------:R-:W-:Y:S04]  /*7de0*/  LDS R27, [R21+UR14+0x8900] ;  /* 0x0089000e151b7984 */ /* 0x000fe80008000800 */
[----:B------:R-:W-:Y:S03]  /*7df0*/  LDS R26, [R5+UR14+0x8900] ;  /* 0x0089000e051a7984 */ /* 0x000fe60008000800 */
[-C--:B------:R-:W-:Y:S08]  /*7e00*/  HMMA.1688.F32.TF32 R68, R64, R22.reuse, R68 ;  /* 0x000000164044723c */ /* 0x080ff00000081044 */
[C---:B------:R-:W-:Y:S01]  /*7e10*/  HMMA.1688.F32.TF32 R36, R52.reuse, R22, R36 ;  /* 0x000000163424723c */ /* 0x040fe20000081024 */
[----:B------:R-:W1:Y:S07]  /*7e20*/  LDSM.16.M88.4 R20, [R3+UR14+0x24100] ;  /* 0x0241000e0314783b */ /* 0x000e6e0008000200 */
[-C--:B------:R-:W-:Y:S08]  /*7e30*/  HMMA.1688.F32.TF32 R56, R52, R18.reuse, R56 ;  /* 0x000000123438723c */ /* 0x080ff00000081038 */
[----:B------:R-:W-:Y:S01]  /*7e40*/  HMMA.1688.F32.TF32 R60, R64, R18, R60 ;  /* 0x00000012403c723c */ /* 0x000fe2000008103c */
[----:B------:R-:W2:Y:S07]  /*7e50*/  LDSM.16.M88.4 R16, [R3+UR14+0x20100] ;  /* 0x0201000e0310783b */ /* 0x000eae0008000200 */
[-C--:B-1----:R-:W-:Y:S01]  /*7e60*/  HMMA.1688.F32.TF32 R52, R24, R20.reuse, R40 ;  /* 0x000000141834723c */ /* 0x082fe20000081028 */
[----:B------:R-:W1:Y:S07]  /*7e70*/  LDSM.16.M88.4 R40, [R3+UR14+0x28100] ;  /* 0x0281000e0328783b */ /* 0x000e6e0008000200 */
[C---:B------:R-:W-:Y:S08]  /*7e80*/  HMMA.1688.F32.TF32 R44, R28.reuse, R20, R44 ;  /* 0x000000141c2c723c */ /* 0x040ff0000008102c */
[-C--:B--2---:R-:W-:Y:S08]  /*7e90*/  HMMA.1688.F32.TF32 R48, R28, R16.reuse, R48 ;  /* 0x000000101c30723c */ /* 0x084ff00000081030 */
[----:B------:R-:W-:Y:S01]  /*7ea0*/  HMMA.1688.F32.TF32 R32, R24, R16, R32 ;  /* 0x000000101820723c */ /* 0x000fe20000081020 */
[----:B------:R-:W-:-:S07]  /*7eb0*/  LOP3.LUT R17, R5, 0x20, RZ, 0x3c, !PT ;  /* 0x0000002005117812 */ /* 0x000fce00078e3cff */
[-C--:B-1----:R-:W-:Y:S01]  /*7ec0*/  HMMA.1688.F32.TF32 R64, R24, R40.reuse, R36 ;  /* 0x000000281840723c */ /* 0x082fe20000081024 */
[----:B------:R-:W1:Y:S07]  /*7ed0*/  LDSM.16.M88.4 R36, [R3+UR14+0x2c100] ;  /* 0x02c1000e0324783b */ /* 0x000e6e0008000200 */
[C---:B------:R-:W-:Y:S08]  /*7ee0*/  HMMA.1688.F32.TF32 R68, R28.reuse, R40, R68 ;  /* 0x000000281c44723c */ /* 0x040ff00000081044 */
[-C--:B-1----:R-:W-:Y:S01]  /*7ef0*/  HMMA.1688.F32.TF32 R28, R28, R36.reuse, R60 ;  /* 0x000000241c1c723c */ /* 0x082fe2000008103c */
[----:B------:R-:W-:Y:S04]  /*7f00*/  LDS R60, [R5+UR14+0x9000] ;  /* 0x0090000e053c7984 */ /* 0x000fe80008000800 */
[----:B------:R-:W-:Y:S03]  /*7f10*/  LDS R62, [R5+UR14+0x9800] ;  /* 0x0098000e053e7984 */ /* 0x000fe60008000800 */
[----:B------:R-:W-:Y:S01]  /*7f20*/  HMMA.1688.F32.TF32 R56, R24, R36, R56 ;  /* 0x000000241838723c */ /* 0x000fe20000081038 */
[----:B------:R-:W-:Y:S04]  /*7f30*/  LDS R61, [R17+UR14+0x9000] ;  /* 0x0090000e113d7984 */ /* 0x000fe80008000800 */
[----:B------:R-:W1:Y:S04]  /*7f40*/  LDS R63, [R17+UR14+0x9800] ;  /* 0x0098000e113f7984 */ /* 0x000e680008000800 */
[----:B------:R-:W-:Y:S04]  /*7f50*/  LDS R24, [R5+UR14+0x9100] ;  /* 0x0091000e05187984 */ /* 0x000fe80008000800 */
[----:B------:R-:W-:Y:S04]  /*7f60*/  LDS R26, [R5+UR14+0x9900] ;  /* 0x0099000e051a7984 */ /* 0x000fe80008000800 */
[----:B------:R-:W-:Y:S04]  /*7f70*/  LDS R25, [R17+UR14+0x9100] ;  /* 0x0091000e11197984 */ /* 0x000fe80008000800 */
[----:B------:R-:W2:Y:S04]  /*7f80*/  LDS R27, [R17+UR14+0x9900] ;  /* 0x0099000e111b7984 */ /* 0x000ea80008000800 */
[----:B------:R-:W-:Y:S04]  /*7f90*/  LDS R36, [R5+UR14+0xa000] ;  /* 0x00a0000e05247984 */ /* 0x000fe80008000800 */
[----:B------:R-:W-:Y:S01]  /*7fa0*/  LDS R37, [R17+UR14+0xa000] ;  /* 0x00a0000e11257984 */ /* 0x000fe20008000800 */
[C---:B-1----:R-:W-:Y:S08]  /*7fb0*/  HMMA.1688.F32.TF32 R44, R60.reuse, R22, R44 ;  /* 0x000000163c2c723c */ /* 0x042ff0000008102c */
[----:B------:R-:W-:Y:S08]  /*7fc0*/  HMMA.1688.F32.TF32 R28, R60, R38, R28 ;  /* 0x000000263c1c723c */ /* 0x000ff0000008101c */
[C---:B--2---:R-:W-:Y:S08]  /*7fd0*/  HMMA.1688.F32.TF32 R32, R24.reuse, R18, R32 ;  /* 0x000000121820723c */ /* 0x044ff00000081020 */
[C---:B------:R-:W-:Y:S01]  /*7fe0*/  HMMA.1688.F32.TF32 R52, R24.reuse, R22, R52 ;  /* 0x000000161834723c */ /* 0x040fe20000081034 */
[----:B------:R-:W-:Y:S07]  /*7ff0*/  LDSM.16.M88.4 R20, [R9+UR14+0x20100] ;  /* 0x0201000e0914783b */ /* 0x000fee0008000200 */
[C---:B------:R-:W-:Y:S08]  /*8000*/  HMMA.1688.F32.TF32 R64, R24.reuse, R42, R64 ;  /* 0x0000002a1840723c */ /* 0x040ff00000081040 */
[----:B------:R-:W-:Y:S01]  /*8010*/  HMMA.1688.F32.TF32 R56, R24, R38, R56 ;  /* 0x000000261838723c */ /* 0x000fe20000081038 */
[----:B------:R-:W-:Y:S04]  /*8020*/  LDS R38, [R5+UR14+0xa800] ;  /* 0x00a8000e05267984 */ /* 0x000fe80008000800 */
[----:B------:R-:W1:Y:S03]  /*8030*/  LDS R39, [R17+UR14+0xa800] ;  /* 0x00a8000e11277984 */ /* 0x000e660008000800 */
[C---:B------:R-:W-:Y:S01]  /*8040*/  HMMA.1688.F32.TF32 R48, R60.reuse, R18, R48 ;  /* 0x000000123c30723c */ /* 0x040fe20000081030 */
[----:B------:R-:W-:Y:S04]  /*8050*/  LDS R24, [R5+UR14+0xa100] ;  /* 0x00a1000e05187984 */ /* 0x000fe80008000800 */
[----:B------:R-:W-:Y:S03]  /*8060*/  LDS R26, [R5+UR14+0xa900] ;  /* 0x00a9000e051a7984 */ /* 0x000fe60008000800 */
[----:B------:R-:W-:Y:S01]  /*8070*/  HMMA.1688.F32.TF32 R68, R60, R42, R68 ;  /* 0x0000002a3c44723c */ /* 0x000fe20000081044 */
[----:B------:R-:W-:Y:S04]  /*8080*/  LDS R25, [R17+UR14+0xa100] ;  /* 0x00a1000e11197984 */ /* 0x000fe80008000800 */
[----:B------:R-:W2:Y:S04]  /*8090*/  LDS R27, [R17+UR14+0xa900] ;  /* 0x00a9000e111b7984 */ /* 0x000ea80008000800 */
[----:B------:R-:W3:Y:S04]  /*80a0*/  LDSM.16.M88.4 R16, [R9+UR14+0x24100] ;  /* 0x0241000e0910783b */ /* 0x000ee80008000200 */
[----:B------:R-:W4:Y:S04]  /*80b0*/  LDSM.16.M88.4 R40, [R9+UR14+0x28100] ;  /* 0x0281000e0928783b */ /* 0x000f280008000200 */
[----:B------:R-:W4:Y:S01]  /*80c0*/  LDSM.16.M88.4 R60, [R9+UR14+0x2c100] ;  /* 0x02c1000e093c783b */ /* 0x000f220008000200 */
[-C--:B-1----:R-:W-:Y:S08]  /*80d0*/  HMMA.1688.F32.TF32 R48, R36, R20.reuse, R48 ;  /* 0x000000142430723c */ /* 0x082ff00000081030 */
[----:B--2---:R-:W-:Y:S01]  /*80e0*/  HMMA.1688.F32.TF32 R32, R24, R20, R32 ;  /* 0x000000141820723c */ /* 0x004fe20000081020 */
[----:B------:R-:W-:-:S07]  /*80f0*/  LOP3.LUT R21, R5, 0x20, RZ, 0x3c, !PT ;  /* 0x0000002005157812 */ /* 0x000fce00078e3cff */
[-C--:B---3--:R-:W-:Y:S08]  /*8100*/  HMMA.1688.F32.TF32 R44, R36, R16.reuse, R44 ;  /* 0x00000010242c723c */ /* 0x088ff0000008102c */
[----:B------:R-:W-:Y:S08]  /*8110*/  HMMA.1688.F32.TF32 R52, R24, R16, R52 ;  /* 0x000000101834723c */ /* 0x000ff00000081034 */
[-C--:B----4-:R-:W-:Y:S08]  /*8120*/  HMMA.1688.F32.TF32 R68, R36, R40.reuse, R68 ;  /* 0x000000282444723c */ /* 0x090ff00000081044 */
[----:B------:R-:W-:Y:S08]  /*8130*/  HMMA.1688.F32.TF32 R64, R24, R40, R64 ;  /* 0x000000281840723c */ /* 0x000ff00000081040 */
[-C--:B------:R-:W-:Y:S01]  /*8140*/  HMMA.1688.F32.TF32 R28, R36, R60.reuse, R28 ;  /* 0x0000003c241c723c */ /* 0x080fe2000008101c */
        /* <DEDUP_REMOVED lines=13> */
[----:B------:R-:W-:Y:S04]  /*8220*/  LDS R37, [R21+UR14+0xc000] ;  /* 0x00c0000e15257984 */ /* 0x000fe80008000800 */
[----:B------:R-:W-:Y:S03]  /*8230*/  LDS R39, [R21+UR14+0xc800] ;  /* 0x00c8000e15277984 */ /* 0x000fe60008000800 */
[C---:B--2---:R-:W-:Y:S01]  /*8240*/  HMMA.1688.F32.TF32 R32, R24.reuse, R22, R32 ;  /* 0x000000161820723c */ /* 0x044fe20000081020 */
[----:B------:R-:W-:Y:S04]  /*8250*/  LDS R36, [R5+UR14+0xc000] ;  /* 0x00c0000e05247984 */ /* 0x000fe80008000800 */
[----:B------:R-:W-:Y:S03]  /*8260*/  LDS R38, [R5+UR14+0xc800] ;  /* 0x00c8000e05267984 */ /* 0x000fe60008000800 */
[C---:B------:R-:W-:Y:S01]  /*8270*/  HMMA.1688.F32.TF32 R52, R24.reuse, R18, R52 ;  /* 0x000000121834723c */ /* 0x040fe20000081034 */
[----:B------:R-:W1:Y:S07]  /*8280*/  LDSM.16.M88.4 R16, [R3+UR14+0x24180] ;  /* 0x0241800e0310783b */ /* 0x000e6e0008000200 */
[C---:B------:R-:W-:Y:S01]  /*8290*/  HMMA.1688.F32.TF32 R64, R24.reuse, R42, R64 ;  /* 0x0000002a1840723c */ /* 0x040fe20000081040 */
[----:B------:R-:W2:Y:S07]  /*82a0*/  LDSM.16.M88.4 R40, [R3+UR14+0x28180] ;  /* 0x0281800e0328783b */ /* 0x000eae0008000200 */
[----:B------:R-:W-:Y:S01]  /*82b0*/  HMMA.1688.F32.TF32 R56, R24, R62, R56 ;  /* 0x0000003e1838723c */ /* 0x000fe20000081038 */
[----:B------:R-:W-:Y:S04]  /*82c0*/  LDS R25, [R21+UR14+0xc100] ;  /* 0x00c1000e15197984 */ /* 0x000fe80008000800 */
[----:B------:R-:W-:Y:S04]  /*82d0*/  LDS R27, [R21+UR14+0xc900] ;  /* 0x00c9000e151b7984 */ /* 0x000fe80008000800 */
[----:B------:R-:W-:Y:S04]  /*82e0*/  LDS R24, [R5+UR14+0xc100] ;  /* 0x00c1000e05187984 */ /* 0x000fe80008000800 */
[----:B------:R-:W3:Y:S04]  /*82f0*/  LDS R26, [R5+UR14+0xc900] ;  /* 0x00c9000e051a7984 */ /* 0x000ee80008000800 */
[----:B------:R-:W4:Y:S04]  /*8300*/  LDSM.16.M88.4 R20, [R3+UR14+0x20180] ;  /* 0x0201800e0314783b */ /* 0x000f280008000200 */
[----:B------:R-:W4:Y:S01]  /*8310*/  LDSM.16.M88.4 R60, [R3+UR14+0x2c180] ;  /* 0x02c1800e033c783b */ /* 0x000f220008000200 */
[C---:B-1----:R-:W-:Y:S08]  /*8320*/  HMMA.1688.F32.TF32 R44, R36.reuse, R16, R44 ;  /* 0x00000010242c723c */ /* 0x042ff0000008102c */
[----:B--2---:R-:W-:Y:S08]  /*8330*/  HMMA.1688.F32.TF32 R68, R36, R40, R68 ;  /* 0x000000282444723c */ /* 0x004ff00000081044 */
[----:B---3--:R-:W-:Y:S01]  /*8340*/  HMMA.1688.F32.TF32 R52, R24, R16, R52 ;  /* 0x000000101834723c */ /* 0x008fe20000081034 */
[----:B------:R-:W-:Y:S07]  /*8350*/  LDS R16, [R5+UR14+0xe000] ;  /* 0x00e0000e05107984 */ /* 0x000fee0008000800 */
[-C--:B----4-:R-:W-:Y:S08]  /*8360*/  HMMA.1688.F32.TF32 R48, R36, R20.reuse, R48 ;  /* 0x000000142430723c */ /* 0x090ff00000081030 */
[----:B------:R-:W-:Y:S01]  /*8370*/  HMMA.1688.F32.TF32 R32, R24, R20, R32 ;  /* 0x000000141820723c */ /* 0x000fe20000081020 */
[----:B------:R-:W-:-:S05]  /*8380*/  LOP3.LUT R21, R5, 0x20, RZ, 0x3c, !PT ;  /* 0x0000002005157812 */ /* 0x000fca00078e3cff */
[----:B------:R-:W-:Y:S02]  /*8390*/  LDS R17, [R21+UR14+0xe000] ;  /* 0x00e0000e15117984 */ /* 0x000fe40008000800 */
[----:B------:R-:W-:Y:S02]  /*83a0*/  HMMA.1688.F32.TF32 R64, R24, R40, R64 ;  /* 0x000000281840723c */ /* 0x000fe40000081040 */
[----:B------:R-:W-:Y:S04]  /*83b0*/  LDS R40, [R5+UR14+0xe100] ;  /* 0x00e1000e05287984 */ /* 0x000fe80008000800 */
[----:B------:R-:W-:Y:S02]  /*83c0*/  LDS R41, [R21+UR14+0xe100] ;  /* 0x00e1000e15297984 */ /* 0x000fe40008000800 */
[-C--:B------:R-:W-:Y:S02]  /*83d0*/  HMMA.1688.F32.TF32 R28, R36, R60.reuse, R28 ;  /* 0x0000003c241c723c */ /* 0x080fe4000008101c */
[----:B------:R-:W-:Y:S04]  /*83e0*/  LDS R36, [R5+UR14+0xd000] ;  /* 0x00d0000e05247984 */ /* 0x000fe80008000800 */
[----:B------:R-:W-:Y:S02]  /*83f0*/  LDS R38, [R5+UR14+0xd800] ;  /* 0x00d8000e05267984 */ /* 0x000fe40008000800 */
[----:B------:R-:W-:Y:S02]  /*8400*/  HMMA.1688.F32.TF32 R56, R24, R60, R56 ;  /* 0x0000003c1838723c */ /* 0x000fe40000081038 */
        /* <DEDUP_REMOVED lines=8> */
[----:B------:R-:W-:Y:S08]  /*8490*/  HMMA.1688.F32.TF32 R28, R36, R62, R28 ;  /* 0x0000003e241c723c */ /* 0x000ff0000008101c */
[C---:B--2---:R-:W-:Y:S01]  /*84a0*/  HMMA.1688.F32.TF32 R52, R24.reuse, R18, R52 ;  /* 0x000000121834723c */ /* 0x044fe20000081034 */
[----:B------:R-:W-:Y:S04]  /*84b0*/  LDS R18, [R5+UR14+0xe800] ;  /* 0x00e8000e05127984 */ /* 0x000fe80008000800 */
[----:B------:R-:W-:Y:S03]  /*84c0*/  LDS R19, [R21+UR14+0xe800] ;  /* 0x00e8000e15137984 */ /* 0x000fe60008000800 */
[C---:B------:R-:W-:Y:S01]  /*84d0*/  HMMA.1688.F32.TF32 R64, R24.reuse, R42, R64 ;  /* 0x0000002a1840723c */ /* 0x040fe20000081040 */
[----:B------:R-:W-:Y:S04]  /*84e0*/  LDS R42, [R5+UR14+0xe900] ;  /* 0x00e9000e052a7984 */ /* 0x000fe80008000800 */
[----:B------:R-:W-:Y:S03]  /*84f0*/  LDS R43, [R21+UR14+0xe900] ;  /* 0x00e9000e152b7984 */ /* 0x000fe60008000800 */
[----:B------:R-:W-:Y:S01]  /*8500*/  HMMA.1688.F32.TF32 R56, R24, R62, R56 ;  /* 0x0000003e1838723c */ /* 0x000fe20000081038 */
[----:B------:R-:W1:Y:S07]  /*8510*/  LDSM.16.M88.4 R60, [R9+UR14+0x20180] ;  /* 0x0201800e093c783b */ /* 0x000e6e0008000200 */
[-C--:B------:R-:W-:Y:S01]  /*8520*/  HMMA.1688.F32.TF32 R48, R36, R22.reuse, R48 ;  /* 0x000000162430723c */ /* 0x080fe20000081030 */
[----:B------:R-:W2:Y:S07]  /*8530*/  LDSM.16.M88.4 R36, [R9+UR14+0x24180] ;  /* 0x0241800e0924783b */ /* 0x000eae0008000200 */
[----:B------:R-:W-:Y:S01]  /*8540*/  HMMA.1688.F32.TF32 R32, R24, R22, R32 ;  /* 0x000000161820723c */ /* 0x000fe20000081020 */
[----:B------:R-:W3:Y:S04]  /*8550*/  LDSM.16.M88.4 R20, [R9+UR14+0x28180] ;  /* 0x0281800e0914783b */ /* 0x000ee80008000200 */
[----:B------:R-:W4:Y:S07]  /*8560*/  LDSM.16.M88.4 R24, [R9+UR14+0x2c180] ;  /* 0x02c1800e0918783b */ /* 0x000f2e0008000200 */
        /* <DEDUP_REMOVED lines=19> */
[----:B------:R-:W-:Y:S08]  /*86a0*/  HMMA.1688.F32.TF32 R68, R28, R22, R68 ;  /* 0x000000161c44723c */ /* 0x000ff00000081044 */
[----:B--2---:R-:W-:Y:S01]  /*86b0*/  HMMA.1688.F32.TF32 R60, R40, R62, R32 ;  /* 0x0000003e283c723c */ /* 0x004fe20000081020 */
[----:B------:R-:W2:Y:S04]  /*86c0*/  LDL.LU R34, [R1+0xc] ;  /* 0x00000c0001227983 */ /* 0x000ea80000300800 */
[----:B------:R-:W3:Y:S03]  /*86d0*/  LDL.LU R35, [R1+0x10] ;  /* 0x0000100001237983 */ /* 0x000ee60000300800 */
[----:B------:R-:W-:Y:S01]  /*86e0*/  HMMA.1688.F32.TF32 R16, R28, R26, R16 ;  /* 0x0000001a1c10723c */ /* 0x000fe20000081010 */
[----:B------:R-:W4:Y:S07]  /*86f0*/  LDL R33, [R1+0x144] ;  /* 0x0001440001217983 */ /* 0x000f2e0000100800 */
[C---:B------:R-:W-:Y:S01]  /*8700*/  HMMA.1688.F32.TF32 R36, R40.reuse, R38, R52 ;  /* 0x000000262824723c */ /* 0x040fe20000081034 */
[----:B------:R-:W4:Y:S04]  /*8710*/  LDL R52, [R1+0x28] ;  /* 0x0000280001347983 */ /* 0x000f280000100800 */
[----:B------:R-:W4:Y:S04]  /*8720*/  LDL R54, [R1+0xcc] ;  /* 0x0000cc0001367983 */ /* 0x000f280000100800 */
[----:B------:R-:W4:Y:S01]  /*8730*/  LDL R55, [R1+0x24] ;  /* 0x0000240001377983 */ /* 0x000f220000100800 */
[C---:B------:R-:W-:Y:S08]  /*8740*/  HMMA.1688.F32.TF32 R28, R40.reuse, R22, R64 ;  /* 0x00000016281c723c */ /* 0x040ff00000081040 */
[----:B------:R-:W-:Y:S01]  /*8750*/  HMMA.1688.F32.TF32 R20, R40, R26, R56 ;  /* 0x0000001a2814723c */ /* 0x000fe20000081038 */
[----:B------:R-:W4:Y:S04]  /*8760*/  LDL R43, [R1+0xc8] ;  /* 0x0000c800012b7983 */ /* 0x000f280000100800 */
[----:B------:R-:W4:Y:S01]  /*8770*/  LDL R42, [R1+0x20] ;  /* 0x00002000012a7983 */ /* 0x000f220000100800 */
[----:B------:R-:W1:Y:S01]  /*8780*/  S2R R32, SR_TID.X ;  /* 0x0000000000207919 */ /* 0x000e620000002100 */
[C---:B------:R-:W-:Y:S01]  /*8790*/  ISETP.GE.AND P0, PT, R0.reuse, UR9, PT ;  /* 0x0000000900007c0c */ /* 0x040fe2000bf06270 */
[----:B------:R-:W-:Y:S01]  /*87a0*/  UIADD3 UR10, UPT, UPT, UR10, 0x1, URZ ;  /* 0x000000010a0a7890 */ /* 0x000fe2000fffe0ff */
[----:B------:R-:W-:Y:S01]  /*87b0*/  LOP3.LUT R24, R0, 0x4, RZ, 0xfc, !PT ;  /* 0x0000000400187812 */ /* 0x000fe200078efcff */
[----:B------:R-:W-:Y:S01]  /*87c0*/  UISETP.GE.AND UP1, UPT, UR4, UR12, UPT ;  /* 0x0000000c0400728c */ /* 0x000fe2000bf26270 */
[----:B------:R-:W-:Y:S01]  /*87d0*/  SEL R25, RZ, 0x4, P0 ;  /* 0x00000004ff197807 */ /* 0x000fe20000000000 */
[----:B------:R-:W-:Y:S01]  /*87e0*/  UISETP.GT.AND UP0, UPT, UR10, 0x1, UPT ;  /* 0x000000010a00788c */ /* 0x000fe2000bf04270 */
[----:B------:R-:W-:Y:S01]  /*87f0*/  ISETP.GE.AND P0, PT, R24, UR9, PT ;  /* 0x0000000918007c0c */ /* 0x000fe2000bf06270 */
[----:B------:R-:W4:Y:S02]  /*8800*/  LDL R40, [R1+0x18] ;  /* 0x0000180001287983 */ /* 0x000f240000100800 */
[----:B------:R-:W-:Y:S01]  /*8810*/  USEL UR10, UR10, URZ, !UP0 ;  /* 0x000000ff0a0a7287 */ /* 0x000fe2000c000000 */
[----:B------:R-:W-:Y:S01]  /*8820*/  PLOP3.LUT P2, PT, PT, PT, UP1, 0x40, 0x4 ;  /* 0x000000000004781c */ /* 0x000fe20003f4e818 */
[----:B------:R-:W4:Y:S01]  /*8830*/  LDL R41, [R1+0xd0] ;  /* 0x0000d00001297983 */ /* 0x000f220000100800 */
[----:B------:R-:W-:Y:S01]  /*8840*/  SEL R24, RZ, 0x4, P0 ;  /* 0x00000004ff187807 */ /* 0x000fe20000000000 */
[----:B------:R-:W-:-:S03]  /*8850*/  ULEA UR14, UR10, UR7, 0x10 ;  /* 0x000000070a0e7291 */ /* 0x000fc6000f8e80ff */
[----:B------:R-:W-:Y:S02]  /*8860*/  SEL R24, R24, RZ, P2 ;  /* 0x000000ff18187207 */ /* 0x000fe40001000000 */
[C---:B-1----:R-:W-:Y:S01]  /*8870*/  LOP3.LUT R53, R32.reuse, 0x180, RZ, 0xc0, !PT ;  /* 0x0000018020357812 */ /* 0x042fe200078ec0ff */
[----:B------:R-:W-:-:S03]  /*8880*/  IMAD.SHL.U32 R32, R32, 0x4, RZ ;  /* 0x0000000420207824 */ /* 0x000fc600078e00ff */
[----:B------:R-:W-:-:S04]  /*8890*/  SHF.R.U32.HI R53, RZ, 0x2, R53 ;  /* 0x00000002ff357819 */ /* 0x000fc80000011635 */
[----:B------:R-:W-:Y:S01]  /*88a0*/  LOP3.LUT R53, R53, 0x7fc, R32, 0x78, !PT ;  /* 0x000007fc35357812 */ /* 0x000fe200078e7820 */
[----:B------:R-:W-:Y:S01]  /*88b0*/  BAR.SYNC.DEFER_BLOCKING 0x0 ;  /* 0x0000000000007b1d */ /* 0x000fe20000010000 */
[----:B------:R-:W-:-:S03]  /*88c0*/  ISETP.NE.U32.AND P0, PT, R24, RZ, PT ;  /* 0x000000ff1800720c */ /* 0x000fc60003f05070 */
[----:B------:R-:W-:Y:S02]  /*88d0*/  VIADD R24, R53, UR14 ;  /* 0x0000000e35187c36 */ /* 0x000fe40008000000 */
[----:B------:R-:W4:Y:S01]  /*88e0*/  LDL R53, [R1+0xc4] ;  /* 0x0000c40001357983 */ /* 0x000f220000100800 */
[----:B---3--:R-:W-:-:S03]  /*88f0*/  IMAD.MOV.U32 R26, RZ, RZ, R35 ;  /* 0x000000ffff1a7224 */ /* 0x008fc600078e0023 */
[----:B------:R-:W3:Y:S01]  /*8900*/  LDL R35, [R1+0x124] ;  /* 0x0001240001237983 */ /* 0x000ee20000100800 */
[----:B--2---:R-:W-:-:S03]  /*8910*/  IMAD.MOV.U32 R27, RZ, RZ, R34 ;  /* 0x000000ffff1b7224 */ /* 0x004fc600078e0022 */
[----:B------:R-:W2:Y:S01]  /*8920*/  LDL R34, [R1+0x1c] ;  /* 0x00001c0001227983 */ /* 0x000ea20000100800 */
[----:B----4-:R-:W-:-:S05]  /*8930*/  LEA R32, P2, R33, R26, 0x2 ;  /* 0x0000001a21207211 */ /* 0x010fca00078410ff */
[----:B------:R-:W-:Y:S02]  /*8940*/  IMAD.X R33, R27, 0x1, R52, P2 ;  /* 0x000000011b217824 */ /* 0x000fe400010e0634 */
[----:B------:R-:W4:Y:S01]  /*8950*/  LDL R52, [R1+0x140] ;  /* 0x0001400001347983 */ /* 0x000f220000100800 */
[----:B------:R-:W-:-:S04]  /*8960*/  PLOP3.LUT P1, PT, PT, PT, UP1, 0x40, 0x4 ;  /* 0x000000000004781c */ /* 0x000fc80003f2e818 */
[----:B------:R-:W-:-:S04]  /*8970*/  SEL R25, R25, RZ, P1 ;  /* 0x000000ff19197207 */ /* 0x000fc80000800000 */
[----:B------:R-:W-:Y:S02]  /*8980*/  ISETP.NE.U32.AND P1, PT, R25, RZ, PT ;  /* 0x000000ff1900720c */ /* 0x000fe40003f25070 */
[----:B------:R-:W-:-:S11]  /*8990*/  LOP3.LUT R25, R0, 0x8, RZ, 0xfc, !PT ;  /* 0x0000000800197812 */ /* 0x000fd600078efcff */
[----:B------:R-:W-:Y:S01]  /*89a0*/  @!PT LDS RZ, [RZ] ;  /* 0x00000000fffff984 */ /* 0x000fe20000000800 */
[----:B------:R-:W-:Y:S01]  /*89b0*/  @!PT LDS RZ, [RZ] ;  /* 0x00000000fffff984 */ /* 0x000fe20000000800 */
[----:B------:R-:W-:Y:S01]  /*89c0*/  @!PT LDS RZ, [RZ] ;  /* 0x00000000fffff984 */ /* 0x000fe20000000800 */
[----:B------:R1:W-:Y:S02]  /*89d0*/  LDGSTS.E [R24], desc[UR16][R32.64], P1 ;  /* 0x0000000020187fae */ /* 0x0003e400089a1010 */
[----:B-1----:R-:W-:-:S05]  /*89e0*/  LEA R32, P1, R54, R26, 0x2 ;  /* 0x0000001a36207211 */ /* 0x002fca00078210ff */
[----:B------:R-:W-:-:S05]  /*89f0*/  IMAD.X R33, R27, 0x1, R55, P1 ;  /* 0x000000011b217824 */ /* 0x000fca00008e0637 */
[----:B------:R1:W-:Y:S01]  /*8a00*/  LDGSTS.E [R24+0x800], desc[UR16][R32.64], P0 ;  /* 0x0080000020187fae */ /* 0x0003e200081a1010 */
[----:B------:R-:W-:Y:S02]  /*8a10*/  ISETP.GE.AND P0, PT, R25, UR9, PT ;  /* 0x0000000919007c0c */ /* 0x000fe4000bf06270 */
[----:B------:R-:W-:Y:S02]  /*8a20*/  LOP3.LUT R25, R0, 0xc, RZ, 0xfc, !PT ;  /* 0x0000000c00197812 */ /* 0x000fe400078efcff */
[----:B------:R-:W-:Y:S02]  /*8a30*/  PLOP3.LUT P1, PT, PT, PT, UP1, 0x40, 0x4 ;  /* 0x000000000004781c */ /* 0x000fe40003f2e818 */
[----:B-1----:R-:W-:Y:S02]  /*8a40*/  SEL R32, RZ, 0x4, P0 ;  /* 0x00000004ff207807 */ /* 0x002fe40000000000 */
[----:B------:R-:W-:Y:S02]  /*8a50*/  ISETP.GE.AND P0, PT, R25, UR9, PT ;  /* 0x0000000919007c0c */ /* 0x000fe4000bf06270 */
[----:B------:R-:W-:-:S02]  /*8a60*/  SEL R32, R32, RZ, P1 ;  /* 0x000000ff20207207 */ /* 0x000fc40000800000 */
[----:B------:R-:W-:Y:S02]  /*8a70*/  PLOP3.LUT P2, PT, PT, PT, UP1, 0x40, 0x4 ;  /* 0x000000000004781c */ /* 0x000fe40003f4e818 */
[----:B------:R-:W-:Y:S02]  /*8a80*/  SEL R25, RZ, 0x4, P0 ;  /* 0x00000004ff197807 */ /* 0x000fe40000000000 */
[----:B------:R-:W-:Y:S02]  /*8a90*/  ISETP.NE.U32.AND P1, PT, R32, RZ, PT ;  /* 0x000000ff2000720c */ /* 0x000fe40003f25070 */
[----:B------:R-:W-:Y:S02]  /*8aa0*/  SEL R25, R25, RZ, P2 ;  /* 0x000000ff19197207 */ /* 0x000fe40001000000 */
[----:B------:R-:W-:Y:S02]  /*8ab0*/  LEA R32, P2, R43, R26, 0x2 ;  /* 0x0000001a2b207211 */ /* 0x000fe400078410ff */
[----:B------:R-:W-:Y:S01]  /*8ac0*/  ISETP.NE.U32.AND P0, PT, R25, RZ, PT ;  /* 0x000000ff1900720c */ /* 0x000fe20003f05070 */
[----:B------:R-:W4:Y:S02]  /*8ad0*/  LDL R43, [R1+0x13c] ;  /* 0x00013c00012b7983 */ /* 0x000f240000100800 */
[----:B------:R-:W-:Y:S01]  /*8ae0*/  IMAD.X R33, R27, 0x1, R42, P2 ;  /* 0x000000011b217824 */ /* 0x000fe200010e062a */
[----:B------:R-:W-:Y:S01]  /*8af0*/  LOP3.LUT R25, R0, 0x10, RZ, 0xfc, !PT ;  /* 0x0000001000197812 */ /* 0x000fe200078efcff */
[----:B------:R-:W4:Y:S04]  /*8b00*/  LDL R42, [R1+0x138] ;  /* 0x00013800012a7983 */ /* 0x000f280000100800 */
[----:B------:R3:W-:Y:S01]  /*8b10*/  LDGSTS.E [R24+0x1000], desc[UR16][R32.64], P1 ;  /* 0x0100000020187fae */ /* 0x0007e200089a1010 */
[----:B------:R-:W-:-:S02]  /*8b20*/  PLOP3.LUT P2, PT, PT, PT, UP1, 0x40, 0x4 ;  /* 0x000000000004781c */ /* 0x000fc40003f4e818 */
[----:B---3--:R-:W-:-:S05]  /*8b30*/  LEA R32, P1, R35, R26, 0x2 ;  /* 0x0000001a23207211 */ /* 0x008fca00078210ff */
[----:B--2---:R-:W-:Y:S02]  /*8b40*/  IMAD.X R33, R27, 0x1, R34, P1 ;  /* 0x000000011b217824 */ /* 0x004fe400008e0622 */
[----:B------:R-:W2:Y:S01]  /*8b50*/  LDL R34, [R1+0x40] ;  /* 0x0000400001227983 */ /* 0x000ea20000100800 */
[----:B------:R-:W-:-:S03]  /*8b60*/  LOP3.LUT R35, R0, 0x14, RZ, 0xfc, !PT ;  /* 0x0000001400237812 */ /* 0x000fc600078efcff */
[----:B------:R1:W-:Y:S01]  /*8b70*/  LDGSTS.E [R24+0x1800], desc[UR16][R32.64], P0 ;  /* 0x0180000020187fae */ /* 0x0003e200081a1010 */
[----:B------:R-:W-:-:S04]  /*8b80*/  ISETP.GE.AND P0, PT, R25, UR9, PT ;  /* 0x0000000919007c0c */ /* 0x000fc8000bf06270 */
[----:B------:R-:W-:Y:S02]  /*8b90*/  SEL R25, RZ, 0x4, P0 ;  /* 0x00000004ff197807 */ /* 0x000fe40000000000 */
[----:B------:R-:W-:Y:S02]  /*8ba0*/  ISETP.GE.AND P0, PT, R35, UR9, PT ;  /* 0x0000000923007c0c */ /* 0x000fe4000bf06270 */
[----:B------:R-:W3:Y:S01]  /*8bb0*/  LDL R35, [R1+0x3c] ;  /* 0x00003c0001237983 */ /* 0x000ee20000100800 */
[----:B------:R-:W-:-:S04]  /*8bc0*/  PLOP3.LUT P1, PT, PT, PT, UP1, 0x40, 0x4 ;  /* 0x000000000004781c */ /* 0x000fc80003f2e818 */
[----:B------:R-:W-:-:S04]  /*8bd0*/  SEL R25, R25, RZ, P1 ;  /* 0x000000ff19197207 */ /* 0x000fc80000800000 */
[----:B------:R-:W-:Y:S02]  /*8be0*/  ISETP.NE.U32.AND P1, PT, R25, RZ, PT ;  /* 0x000000ff1900720c */ /* 0x000fe40003f25070 */
[----:B------:R-:W-:-:S04]  /*8bf0*/  SEL R25, RZ, 0x4, P0 ;  /* 0x00000004ff197807 */ /* 0x000fc80000000000 */
[----:B------:R-:W-:Y:S02]  /*8c00*/  SEL R25, R25, RZ, P2 ;  /* 0x000000ff19197207 */ /* 0x000fe40001000000 */
[----:B-1----:R-:W-:Y:S02]  /*8c10*/  LEA R32, P2, R53, R26, 0x2 ;  /* 0x0000001a35207211 */ /* 0x002fe400078410ff */
[----:B------:R-:W-:Y:S01]  /*8c20*/  ISETP.NE.U32.AND P0, PT, R25, RZ, PT ;  /* 0x000000ff1900720c */ /* 0x000fe20003f05070 */
[----:B------:R-:W3:Y:S02]  /*8c30*/  LDL R53, [R1+0x134] ;  /* 0x0001340001357983 */ /* 0x000ee40000100800 */
[----:B------:R-:W-:-:S05]  /*8c40*/  IMAD.X R33, R27, 0x1, R40, P2 ;  /* 0x000000011b217824 */ /* 0x000fca00010e0628 */
[----:B------:R4:W-:Y:S01]  /*8c50*/  LDGSTS.E [R24+0x2000], desc[UR16][R32.64], P1 ;  /* 0x0200000020187fae */ /* 0x0009e200089a1010 */
[----:B------:R-:W-:Y:S02]  /*8c60*/  LOP3.LUT R40, R0, 0x18, RZ, 0xfc, !PT ;  /* 0x0000001800287812 */ /* 0x000fe400078efcff */
[----:B----4-:R-:W-:Y:S02]  /*8c70*/  IADD3 R32, P1, PT, R52, R26, RZ ;  /* 0x0000001a34207210 */ /* 0x010fe40007f3e0ff */
[----:B------:R-:W4:Y:S03]  /*8c80*/  LDL R52, [R1+0x38] ;  /* 0x0000380001347983 */ /* 0x000f260000100800 */
[----:B------:R-:W-:Y:S02]  /*8c90*/  IMAD.X R33, R27, 0x1, R41, P1 ;  /* 0x000000011b217824 */ /* 0x000fe400008e0629 */
[----:B------:R-:W4:Y:S04]  /*8ca0*/  LDL R41, [R1+0x130] ;  /* 0x0001300001297983 */ /* 0x000f280000100800 */
[----:B------:R1:W-:Y:S01]  /*8cb0*/  LDGSTS.E [R24+0x2800], desc[UR16][R32.64], P0 ;  /* 0x0280000020187fae */ /* 0x0003e200081a1010 */
[----:B------:R-:W-:-:S02]  /*8cc0*/  ISETP.GE.AND P0, PT, R40, UR9, PT ;  /* 0x0000000928007c0c */ /* 0x000fc4000bf06270 */
[----:B------:R-:W-:Y:S02]  /*8cd0*/  LOP3.LUT R40, R0, 0x1c, RZ, 0xfc, !PT ;  /* 0x0000001c00287812 */ /* 0x000fe400078efcff */
[----:B------:R-:W-:Y:S02]  /*8ce0*/  SEL R25, RZ, 0x4, P0 ;  /* 0x00000004ff197807 */ /* 0x000fe40000000000 */
[----:B------:R-:W-:Y:S02]  /*8cf0*/  ISETP.GE.AND P0, PT, R40, UR9, PT ;  /* 0x0000000928007c0c */ /* 0x000fe4000bf06270 */
[----:B------:R-:W4:Y:S01]  /*8d00*/  LDL R40, [R1+0x34] ;  /* 0x0000340001287983 */ /* 0x000f220000100800 */
[----:B------:R-:W-:-:S04]  /*8d10*/  PLOP3.LUT P1, PT, PT, PT, UP1, 0x40, 0x4 ;  /* 0x000000000004781c */ /* 0x000fc80003f2e818 */
[----:B------:R-:W-:Y:S02]  /*8d20*/  SEL R25, R25, RZ, P1 ;  /* 0x000000ff19197207 */ /* 0x000fe40000800000 */
[----:B------:R-:W-:Y:S02]  /*8d30*/  PLOP3.LUT P2, PT, PT, PT, UP1, 0x40, 0x4 ;  /* 0x000000000004781c */ /* 0x000fe40003f4e818 */
[----:B------:R-:W-:Y:S02]  /*8d40*/  ISETP.NE.U32.AND P1, PT, R25, RZ, PT ;  /* 0x000000ff1900720c */ /* 0x000fe40003f25070 */
[----:B------:R-:W-:-:S04]  /*8d50*/  SEL R25, RZ, 0x4, P0 ;  /* 0x00000004ff197807 */ /* 0x000fc80000000000 */
[----:B------:R-:W-:Y:S02]  /*8d60*/  SEL R25, R25, RZ, P2 ;  /* 0x000000ff19197207 */ /* 0x000fe40001000000 */
[----:B-1----:R-:W-:Y:S02]  /*8d70*/  IADD3 R32, P2, PT, R43, R26, RZ ;  /* 0x0000001a2b207210 */ /* 0x002fe40007f5e0ff */
[----:B------:R-:W-:Y:S01]  /*8d80*/  ISETP.NE.U32.AND P0, PT, R25, RZ, PT ;  /* 0x000000ff1900720c */ /* 0x000fe20003f05070 */
[----:B------:R-:W4:Y:S01]  /*8d90*/  LDL R43, [R1+0x12c] ;  /* 0x00012c00012b7983 */ /* 0x000f220000100800 */
[----:B------:R-:W-:Y:S01]  /*8da0*/  LOP3.LUT R54, R0, 0x24, RZ, 0xfc, !PT ;  /* 0x0000002400367812 */ /* 0x000fe200078efcff */
[----:B--2---:R-:W-:-:S05]  /*8db0*/  IMAD.X R33, R27, 0x1, R34, P2 ;  /* 0x000000011b217824 */ /* 0x004fca00010e0622 */
[----:B------:R1:W-:Y:S01]  /*8dc0*/  LDGSTS.E [R24+0x3000], desc[UR16][R32.64], P1 ;  /* 0x0300000020187fae */ /* 0x0003e200089a1010 */
[----:B------:R-:W-:Y:S02]  /*8dd0*/  LOP3.LUT R34, R0, 0x20, RZ, 0xfc, !PT ;  /* 0x0000002000227812 */ /* 0x000fe400078efcff */
[----:B-1----:R-:W-:Y:S02]  /*8de0*/  IADD3 R32, P1, PT, R42, R26, RZ ;  /* 0x0000001a2a207210 */ /* 0x002fe40007f3e0ff */
[----:B------:R-:W2:Y:S03]  /*8df0*/  LDL R42, [R1+0x128] ;  /* 0x00012800012a7983 */ /* 0x000ea60000100800 */
[----:B---3--:R-:W-:Y:S02]  /*8e00*/  IMAD.X R33, R27, 0x1, R35, P1 ;  /* 0x000000011b217824 */ /* 0x008fe400008e0623 */
[----:B------:R-:W3:Y:S04]  /*8e10*/  LDL R35, [R1+0x2c] ;  /* 0x00002c0001237983 */ /* 0x000ee80000100800 */
[----:B------:R1:W-:Y:S01]  /*8e20*/  LDGSTS.E [R24+0x3800], desc[UR16][R32.64], P0 ;  /* 0x0380000020187fae */ /* 0x0003e200081a1010 */
[----:B------:R-:W-:-:S03]  /*8e30*/  ISETP.GE.AND P0, PT, R34, UR9, PT ;  /* 0x0000000922007c0c */ /* 0x000fc6000bf06270 */
[----:B------:R-:W2:Y:S01]  /*8e40*/  LDL R34, [R1+0x30] ;  /* 0x0000300001227983 */ /* 0x000ea20000100800 */
[----:B------:R-:W-:Y:S02]  /*8e50*/  PLOP3.LUT P1, PT, PT, PT, UP1, 0x40, 0x4 ;  /* 0x000000000004781c */ /* 0x000fe40003f2e818 */
[----:B------:R-:W-:Y:S02]  /*8e60*/  SEL R25, RZ, 0x4, P0 ;  /* 0x00000004ff197807 */ /* 0x000fe40000000000 */
[----:B------:R-:W-:Y:S02]  /*8e70*/  ISETP.GE.AND P0, PT, R54, UR9, PT ;  /* 0x0000000936007c0c */ /* 0x000fe4000bf06270 */
[----:B------:R-:W-:Y:S02]  /*8e80*/  SEL R25, R25, RZ, P1 ;  /* 0x000000ff19197207 */ /* 0x000fe40000800000 */
[----:B------:R-:W-:Y:S02]  /*8e90*/  PLOP3.LUT P2, PT, PT, PT, UP1, 0x40, 0x4 ;  /* 0x000000000004781c */ /* 0x000fe40003f4e818 */
[----:B------:R-:W-:-:S02]  /*8ea0*/  ISETP.NE.U32.AND P1, PT, R25, RZ, PT ;  /* 0x000000ff1900720c */ /* 0x000fc40003f25070 */
[----:B------:R-:W-:-:S04]  /*8eb0*/  SEL R25, RZ, 0x4, P0 ;  /* 0x00000004ff197807 */ /* 0x000fc80000000000 */
[----:B------:R-:W-:Y:S02]  /*8ec0*/  SEL R25, R25, RZ, P2 ;  /* 0x000000ff19197207 */ /* 0x000fe40001000000 */
[----:B-1----:R-:W-:Y:S02]  /*8ed0*/  IADD3 R32, P2, PT, R53, R26, RZ ;  /* 0x0000001a35207210 */ /* 0x002fe40007f5e0ff */
[----:B------:R-:W-:-:S03]  /*8ee0*/  ISETP.NE.U32.AND P0, PT, R25, RZ, PT ;  /* 0x000000ff1900720c */ /* 0x000fc60003f05070 */
[----:B----4-:R-:W-:-:S05]  /*8ef0*/  IMAD.X R33, R27, 0x1, R52, P2 ;  /* 0x000000011b217824 */ /* 0x010fca00010e0634 */
[----:B------:R1:W-:Y:S02]  /*8f00*/  LDGSTS.E [R24+0x4000], desc[UR16][R32.64], P1 ;  /* 0x0400000020187fae */ /* 0x0003e400089a1010 */
[----:B-1----:R-:W-:Y:S02]  /*8f10*/  IADD3 R32, P1, PT, R41, R26, RZ ;  /* 0x0000001a29207210 */ /* 0x002fe40007f3e0ff */
[----:B------:R-:W-:-:S03]  /*8f20*/  LOP3.LUT R41, R0, 0x28, RZ, 0xfc, !PT ;  /* 0x0000002800297812 */ /* 0x000fc600078efcff */
[----:B------:R-:W-:Y:S02]  /*8f30*/  IMAD.X R33, R27, 0x1, R40, P1 ;  /* 0x000000011b217824 */ /* 0x000fe400008e0628 */
[----:B------:R-:W4:Y:S04]  /*8f40*/  LDL R40, [R1+0xd4] ;  /* 0x0000d40001287983 */ /* 0x000f280000100800 */
[----:B------:R1:W-:Y:S01]  /*8f50*/  LDGSTS.E [R24+0x4800], desc[UR16][R32.64], P0 ;  /* 0x0480000020187fae */ /* 0x0003e200081a1010 */
[----:B------:R-:W-:-:S03]  /*8f60*/  ISETP.GE.AND P0, PT, R41, UR9, PT ;  /* 0x0000000929007c0c */ /* 0x000fc6000bf06270 */
[----:B------:R-:W4:Y:S01]  /*8f70*/  LDL R41, [R1+0xd8] ;  /* 0x0000d80001297983 */ /* 0x000f220000100800 */
[----:B------:R-:W-:Y:S02]  /*8f80*/  PLOP3.LUT P1, PT, PT, PT, UP1, 0x40, 0x4 ;  /* 0x000000000004781c */ /* 0x000fe40003f2e818 */
[----:B------:R-:W-:Y:S02]  /*8f90*/  SEL R25, RZ, 0x4, P0 ;  /* 0x00000004ff197807 */ /* 0x000fe40000000000 */
[----:B------:R-:W-:Y:S02]  /*8fa0*/  LOP3.LUT R52, R0, 0x2c, RZ, 0xfc, !PT ;  /* 0x0000002c00347812 */ /* 0x000fe400078efcff */
[----:B------:R-:W-:Y:S02]  /*8fb0*/  SEL R25, R25, RZ, P1 ;  /* 0x000000ff19197207 */ /* 0x000fe40000800000 */
[----:B------:R-:W-:Y:S02]  /*8fc0*/  ISETP.GE.AND P0, PT, R52, UR9, PT ;  /* 0x0000000934007c0c */ /* 0x000fe4000bf06270 */
[----:B------:R-:W-:-:S02]  /*8fd0*/  ISETP.NE.U32.AND P1, PT, R25, RZ, PT ;  /* 0x000000ff1900720c */ /* 0x000fc40003f25070 */
[----:B------:R-:W-:Y:S02]  /*8fe0*/  PLOP3.LUT P2, PT, PT, PT, UP1, 0x40, 0x4 ;  /* 0x000000000004781c */ /* 0x000fe40003f4e818 */
[----:B------:R-:W-:-:S04]  /*8ff0*/  SEL R25, RZ, 0x4, P0 ;  /* 0x00000004ff197807 */ /* 0x000fc80000000000 */
[----:B------:R-:W-:Y:S02]  /*9000*/  SEL R25, R25, RZ, P2 ;  /* 0x000000ff19197207 */ /* 0x000fe40001000000 */
[----:B-1----:R-:W-:Y:S02]  /*9010*/  IADD3 R32, P2, PT, R43, R26, RZ ;  /* 0x0000001a2b207210 */ /* 0x002fe40007f5e0ff */
[----:B------:R-:W-:Y:S01]  /*9020*/  ISETP.NE.U32.AND P0, PT, R25, RZ, PT ;  /* 0x000000ff1900720c */ /* 0x000fe20003f05070 */
[----:B------:R-:W4:Y:S02]  /*9030*/  LDL R43, [R1+0xdc] ;  /* 0x0000dc00012b7983 */ /* 0x000f240000100800 */
[----:B--2---:R-:W-:-:S05]  /*9040*/  IMAD.X R33, R27, 0x1, R34, P2 ;  /* 0x000000011b217824 */ /* 0x004fca00010e0622 */
[----:B------:R1:W-:Y:S01]  /*9050*/  LDGSTS.E [R24+0x5000], desc[UR16][R32.64], P1 ;  /* 0x0500000020187fae */ /* 0x0003e200089a1010 */
[----:B------:R-:W-:Y:S02]  /*9060*/  LOP3.LUT R34, R0, 0x30, RZ, 0xfc, !PT ;  /* 0x0000003000227812 */ /* 0x000fe400078efcff */
[----:B-1----:R-:W-:Y:S02]  /*9070*/  IADD3 R32, P1, PT, R42, R26, RZ ;  /* 0x0000001a2a207210 */ /* 0x002fe40007f3e0ff */
[----:B------:R-:W-:Y:S01]  /*9080*/  PLOP3.LUT P2, PT, PT, PT, UP1, 0x40, 0x4 ;  /* 0x000000000004781c */ /* 0x000fe20003f4e818 */
[----:B------:R-:W2:Y:S02]  /*9090*/  LDL R42, [R1+0xe8] ;  /* 0x0000e800012a7983 */ /* 0x000ea40000100800 */
[----:B---3--:R-:W-:Y:S02]  /*90a0*/  IMAD.X R33, R27, 0x1, R35, P1 ;  /* 0x000000011b217824 */ /* 0x008fe400008e0623 */
[----:B------:R-:W3:Y:S04]  /*90b0*/  LDL R35, [R1+0xe4] ;  /* 0x0000e40001237983 */ /* 0x000ee80000100800 */
[----:B------:R4:W-:Y:S01]  /*90c0*/  LDGSTS.E [R24+0x5800], desc[UR16][R32.64], P0 ;  /* 0x0580000020187fae */ /* 0x0009e200081a1010 */
[----:B------:R-:W-:-:S02]  /*90d0*/  ISETP.GE.AND P0, PT, R34, UR9, PT ;  /* 0x0000000922007c0c */ /* 0x000fc4000bf06270 */
[----:B------:R-:W-:Y:S02]  /*90e0*/  LOP3.LUT R34, R0, 0x34, RZ, 0xfc, !PT ;  /* 0x0000003400227812 */ /* 0x000fe400078efcff */
[----:B------:R-:W-:Y:S02]  /*90f0*/  SEL R25, RZ, 0x4, P0 ;  /* 0x00000004ff197807 */ /* 0x000fe40000000000 */
[----:B------:R-:W-:Y:S02]  /*9100*/  ISETP.GE.AND P0, PT, R34, UR9, PT ;  /* 0x0000000922007c0c */ /* 0x000fe4000bf06270 */
[----:B------:R-:W2:Y:S01]  /*9110*/  LDL R34, [R1+0xe0] ;  /* 0x0000e00001227983 */ /* 0x000ea20000100800 */
[----:B------:R-:W-:-:S04]  /*9120*/  PLOP3.LUT P1, PT, PT, PT, UP1, 0x40, 0x4 ;  /* 0x000000000004781c */ /* 0x000fc80003f2e818 */
[----:B------:R-:W-:-:S04]  /*9130*/  SEL R25, R25, RZ, P1 ;  /* 0x000000ff19197207 */ /* 0x000fc80000800000 */
[----:B------:R-:W-:Y:S02]  /*9140*/  ISETP.NE.U32.AND P1, PT, R25, RZ, PT ;  /* 0x000000ff1900720c */ /* 0x000fe40003f25070 */
[----:B------:R-:W-:-:S04]  /*9150*/  SEL R25, RZ, 0x4, P0 ;  /* 0x00000004ff197807 */ /* 0x000fc80000000000 */
[----:B------:R-:W-:Y:S01]  /*9160*/  SEL R25, R25, RZ, P2 ;  /* 0x000000ff19197207 */ /* 0x000fe20001000000 */
[----:B----4-:R-:W-:-:S03]  /*9170*/  IMAD.WIDE R32, R40, 0x4, R26 ;  /* 0x0000000428207825 */ /* 0x010fc600078e021a */
[----:B------:R-:W-:-:S03]  /*9180*/  ISETP.NE.U32.AND P0, PT, R25, RZ, PT ;  /* 0x000000ff1900720c */ /* 0x000fc60003f05070 */
[----:B------:R1:W-:Y:S01]  /*9190*/  LDGSTS.E [R24+0x6000], desc[UR16][R32.64], P1 ;  /* 0x0600000020187fae */ /* 0x0003e200089a1010 */
[----:B------:R-:W-:Y:S01]  /*91a0*/  LOP3.LUT R40, R0, 0x38, RZ, 0xfc, !PT ;  /* 0x0000003800287812 */ /* 0x000fe200078efcff */
[----:B-1----:R-:W-:-:S08]  /*91b0*/  IMAD.WIDE R32, R41, 0x4, R26 ;  /* 0x0000000429207825 */ /* 0x002fd000078e021a */
[----:B------:R1:W-:Y:S01]  /*91c0*/  LDGSTS.E [R24+0x6800], desc[UR16][R32.64], P0 ;  /* 0x0680000020187fae */ /* 0x0003e200081a1010 */
[----:B------:R-:W-:Y:S02]  /*91d0*/  ISETP.GE.AND P0, PT, R40, UR9, PT ;  /* 0x0000000928007c0c */ /* 0x000fe4000bf06270 */
[----:B------:R-:W-:Y:S02]  /*91e0*/  PLOP3.LUT P1, PT, PT, PT, UP1, 0x40, 0x4 ;  /* 0x000000000004781c */ /* 0x000fe40003f2e818 */
[----:B------:R-:W-:Y:S02]  /*91f0*/  SEL R25, RZ, 0x4, P0 ;  /* 0x00000004ff197807 */ /* 0x000fe40000000000 */
[----:B------:R-:W-:Y:S02]  /*9200*/  LOP3.LUT R40, R0, 0x40, RZ, 0xfc, !PT ;  /* 0x0000004000287812 */ /* 0x000fe400078efcff */
[----:B------:R-:W-:Y:S02]  /*9210*/  SEL R25, R25, RZ, P1 ;  /* 0x000000ff19197207 */ /* 0x000fe40000800000 */
[----:B------:R-:W-:-:S02]  /*9220*/  ISETP.GE.AND P1, PT, R40, UR9, PT ;  /* 0x0000000928007c0c */ /* 0x000fc4000bf26270 */
[----:B------:R-:W-:Y:S01]  /*9230*/  LOP3.LUT R41, R0, 0x3c, RZ, 0xfc, !PT ;  /* 0x0000003c00297812 */ /* 0x000fe200078efcff */
[----:B------:R-:W4:Y:S03]  /*9240*/  LDL R40, [R1+0xec] ;  /* 0x0000ec0001287983 */ /* 0x000f260000100800 */
[----:B------:R-:W-:Y:S02]  /*9250*/  ISETP.GE.AND P0, PT, R41, UR9, PT ;  /* 0x0000000929007c0c */ /* 0x000fe4000bf06270 */
[----:B------:R-:W4:Y:S01]  /*9260*/  LDL R41, [R1+0xf0] ;  /* 0x0000f00001297983 */ /* 0x000f220000100800 */
[----:B------:R-:W-:Y:S02]  /*9270*/  PLOP3.LUT P3, PT, PT, PT, UP1, 0x40, 0x4 ;  /* 0x000000000004781c */ /* 0x000fe40003f6e818 */
[----:B-1----:R-:W-:Y:S02]  /*9280*/  SEL R32, RZ, 0x4, P0 ;  /* 0x00000004ff207807 */ /* 0x002fe40000000000 */
[----:B------:R-:W-:-:S02]  /*9290*/  ISETP.NE.U32.AND P2, PT, R25, RZ, PT ;  /* 0x000000ff1900720c */ /* 0x000fc40003f45070 */
[----:B------:R-:W-:Y:S02]  /*92a0*/  SEL R32, R32, RZ, P3 ;  /* 0x000000ff20207207 */ /* 0x000fe40001800000 */
[----:B------:R-:W-:Y:S02]  /*92b0*/  PLOP3.LUT P4, PT, PT, PT, UP1, 0x40, 0x4 ;  /* 0x000000000004781c */ /* 0x000fe40003f8e818 */
[----:B------:R-:W-:Y:S02]  /*92c0*/  SEL R25, RZ, 0x4, P1 ;  /* 0x00000004ff197807 */ /* 0x000fe40000800000 */
[----:B------:R-:W-:Y:S01]  /*92d0*/  ISETP.NE.U32.AND P0, PT, R32, RZ, PT ;  /* 0x000000ff2000720c */ /* 0x000fe20003f05070 */
[----:B------:R-:W-:Y:S01]  /*92e0*/  IMAD.WIDE R32, R43, 0x4, R26 ;  /* 0x000000042b207825 */ /* 0x000fe200078e021a */
[----:B------:R-:W-:Y:S01]  /*92f0*/  SEL R25, R25, RZ, P4 ;  /* 0x000000ff19197207 */ /* 0x000fe20002000000 */
[----:B------:R-:W4:Y:S03]  /*9300*/  LDL R43, [R1+0xf4] ;  /* 0x0000f400012b7983 */ /* 0x000f260000100800 */
[----:B------:R-:W-:Y:S01]  /*9310*/  ISETP.NE.U32.AND P1, PT, R25, RZ, PT ;  /* 0x000000ff1900720c */ /* 0x000fe20003f25070 */
[----:B------:R2:W-:Y:S01]  /*9320*/  LDGSTS.E [R24+0x7000], desc[UR16][R32.64], P2 ;  /* 0x0700000020187fae */ /* 0x0005e200091a1010 */
[----:B------:R-:W-:-:S02]  /*9330*/  PLOP3.LUT P3, PT, PT, PT, UP1, 0x40, 0x4 ;  /* 0x000000000004781c */ /* 0x000fc40003f6e818 */
[----:B------:R-:W-:Y:S01]  /*9340*/  PLOP3.LUT P4, PT, PT, PT, UP1, 0x40, 0x4 ;  /* 0x000000000004781c */ /* 0x000fe20003f8e818 */
[----:B--2---:R-:W-:Y:S01]  /*9350*/  IMAD.WIDE R32, R34, 0x4, R26 ;  /* 0x0000000422207825 */ /* 0x004fe200078e021a */
[----:B------:R-:W-:-:S04]  /*9360*/  LOP3.LUT R34, R0, 0x44, RZ, 0xfc, !PT ;  /* 0x0000004400227812 */ /* 0x000fc800078efcff */
[----:B------:R3:W-:Y:S01]  /*9370*/  LDGSTS.E [R24+0x7800], desc[UR16][R32.64], P0 ;  /* 0x0780000020187fae */ /* 0x0007e200081a1010 */
[----:B------:R-:W-:Y:S02]  /*9380*/  ISETP.GE.AND P0, PT, R34, UR9, PT ;  /* 0x0000000922007c0c */ /* 0x000fe4000bf06270 */
[----:B------:R-:W-:Y:S02]  /*9390*/  LOP3.LUT R34, R0, 0x4c, RZ, 0xfc, !PT ;  /* 0x0000004c00227812 */ /* 0x000fe400078efcff */
[----:B------:R-:W-:Y:S01]  /*93a0*/  SEL R25, RZ, 0x4, P0 ;  /* 0x00000004ff197807 */ /* 0x000fe20000000000 */
[----:B---3--:R-:W-:-:S05]  /*93b0*/  IMAD.WIDE R32, R35, 0x4, R26 ;  /* 0x0000000423207825 */ /* 0x008fca00078e021a */
[----:B------:R1:W-:Y:S01]  /*93c0*/  LDGSTS.E [R24+0x8000], desc[UR16][R32.64], P1 ;  /* 0x0800000020187fae */ /* 0x0003e200089a1010 */
[----:B------:R-:W-:Y:S02]  /*93d0*/  PLOP3.LUT P1, PT, PT, PT, UP1, 0x40, 0x4 ;  /* 0x000000000004781c */ /* 0x000fe40003f2e818 */
[----:B------:R-:W-:Y:S02]  /*93e0*/  LOP3.LUT R35, R0, 0x48, RZ, 0xfc, !PT ;  /* 0x0000004800237812 */ /* 0x000fe400078efcff */
[----:B------:R-:W-:Y:S02]  /*93f0*/  SEL R25, R25, RZ, P1 ;  /* 0x000000ff19197207 */ /* 0x000fe40000800000 */
[----:B------:R-:W-:Y:S02]  /*9400*/  ISETP.GE.AND P1, PT, R34, UR9, PT ;  /* 0x0000000922007c0c */ /* 0x000fe4000bf26270 */
[----:B------:R-:W2:Y:S01]  /*9410*/  LDL R34, [R1+0xf8] ;  /* 0x0000f80001227983 */ /* 0x000ea20000100800 */
[----:B------:R-:W-:-:S03]  /*9420*/  ISETP.GE.AND P0, PT, R35, UR9, PT ;  /* 0x0000000923007c0c */ /* 0x000fc6000bf06270 */
[----:B------:R-:W3:Y:S01]  /*9430*/  LDL R35, [R1+0xfc] ;  /* 0x0000fc0001237983 */ /* 0x000ee20000100800 */
[----:B-1----:R-:W-:Y:S02]  /*9440*/  SEL R32, RZ, 0x4, P0 ;  /* 0x00000004ff207807 */ /* 0x002fe40000000000 */
[----:B------:R-:W-:Y:S02]  /*9450*/  ISETP.NE.U32.AND P2, PT, R25, RZ, PT ;  /* 0x000000ff1900720c */ /* 0x000fe40003f45070 */
[----:B------:R-:W-:Y:S02]  /*9460*/  SEL R32, R32, RZ, P3 ;  /* 0x000000ff20207207 */ /* 0x000fe40001800000 */
[----:B------:R-:W-:Y:S02]  /*9470*/  SEL R25, RZ, 0x4, P1 ;  /* 0x00000004ff197807 */ /* 0x000fe40000800000 */
[----:B------:R-:W-:Y:S01]  /*9480*/  ISETP.NE.U32.AND P0, PT, R32, RZ, PT ;  /* 0x000000ff2000720c */ /* 0x000fe20003f05070 */
[--C-:B------:R-:W-:Y:S01]  /*9490*/  IMAD.WIDE R32, R42, 0x4, R26.reuse ;  /* 0x000000042a207825 */ /* 0x100fe200078e021a */
[----:B------:R-:W-:Y:S01]  /*94a0*/  SEL R25, R25, RZ, P4 ;  /* 0x000000ff19197207 */ /* 0x000fe20002000000 */
[----:B------:R-:W3:Y:S03]  /*94b0*/  LDL R42, [R1+0x100] ;  /* 0x00010000012a7983 */ /* 0x000ee60000100800 */
[----:B------:R-:W-:Y:S01]  /*94c0*/  ISETP.NE.U32.AND P1, PT, R25, RZ, PT ;  /* 0x000000ff1900720c */ /* 0x000fe20003f25070 */
[----:B------:R4:W-:Y:S02]  /*94d0*/  LDGSTS.E [R24+0x8800], desc[UR16][R32.64], P2 ;  /* 0x0880000020187fae */ /* 0x0009e400091a1010 */
[----:B----4-:R-:W-:Y:S01]  /*94e0*/  IMAD.WIDE R32, R40, 0x4, R26 ;  /* 0x0000000428207825 */ /* 0x010fe200078e021a */
[----:B------:R-:W-:-:S04]  /*94f0*/  LOP3.LUT R40, R0, 0x50, RZ, 0xfc, !PT ;  /* 0x0000005000287812 */ /* 0x000fc800078efcff */
[----:B------:R1:W-:Y:S01]  /*9500*/  LDGSTS.E [R24+0x9000], desc[UR16][R32.64], P0 ;  /* 0x0900000020187fae */ /* 0x0003e200081a1010 */
[----:B------:R-:W-:Y:S02]  /*9510*/  ISETP.GE.AND P0, PT, R40, UR9, PT ;  /* 0x0000000928007c0c */ /* 0x000fe4000bf06270 */
[----:B------:R-:W-:Y:S02]  /*9520*/  LOP3.LUT R40, R0, 0x58, RZ, 0xfc, !PT ;  /* 0x0000005800287812 */ /* 0x000fe400078efcff */
[----:B------:R-:W-:Y:S01]  /*9530*/  SEL R25, RZ, 0x4, P0 ;  /* 0x00000004ff197807 */ /* 0x000fe20000000000 */
[----:B-1----:R-:W-:-:S05]  /*9540*/  IMAD.WIDE R32, R41, 0x4, R26 ;  /* 0x0000000429207825 */ /* 0x002fca00078e021a */
[----:B------:R1:W-:Y:S01]  /*9550*/  LDGSTS.E [R24+0x9800], desc[UR16][R32.64], P1 ;  /* 0x0980000020187fae */ /* 0x0003e200089a1010 */
[----:B------:R-:W-:Y:S02]  /*9560*/  PLOP3.LUT P1, PT, PT, PT, UP1, 0x40, 0x4 ;  /* 0x000000000004781c */ /* 0x000fe40003f2e818 */
[----:B------:R-:W-:Y:S02]  /*9570*/  LOP3.LUT R41, R0, 0x54, RZ, 0xfc, !PT ;  /* 0x0000005400297812 */ /* 0x000fe400078efcff */
[----:B------:R-:W-:Y:S02]  /*9580*/  SEL R25, R25, RZ, P1 ;  /* 0x000000ff19197207 */ /* 0x000fe40000800000 */
[----:B------:R-:W-:Y:S02]  /*9590*/  ISETP.GE.AND P1, PT, R40, UR9, PT ;  /* 0x0000000928007c0c */ /* 0x000fe4000bf26270 */
[----:B------:R-:W4:Y:S01]  /*95a0*/  LDL R40, [R1+0x104] ;  /* 0x0001040001287983 */ /* 0x000f220000100800 */
[----:B------:R-:W-:-:S03]  /*95b0*/  ISETP.GE.AND P0, PT, R41, UR9, PT ;  /* 0x0000000929007c0c */ /* 0x000fc6000bf06270 */
[----:B------:R-:W4:Y:S01]  /*95c0*/  LDL R41, [R1+0x108] ;  /* 0x0001080001297983 */ /* 0x000f220000100800 */
[----:B------:R-:W-:Y:S02]  /*95d0*/  PLOP3.LUT P3, PT, PT, PT, UP1, 0x40, 0x4 ;  /* 0x000000000004781c */ /* 0x000fe40003f6e818 */
[----:B-1----:R-:W-:Y:S02]  /*95e0*/  SEL R32, RZ, 0x4, P0 ;  /* 0x00000004ff207807 */ /* 0x002fe40000000000 */
[----:B------:R-:W-:Y:S02]  /*95f0*/  ISETP.NE.U32.AND P2, PT, R25, RZ, PT ;  /* 0x000000ff1900720c */ /* 0x000fe40003f45070 */
[----:B------:R-:W-:Y:S02]  /*9600*/  SEL R32, R32, RZ, P3 ;  /* 0x000000ff20207207 */ /* 0x000fe40001800000 */
[----:B------:R-:W-:Y:S02]  /*9610*/  PLOP3.LUT P4, PT, PT, PT, UP1, 0x40, 0x4 ;  /* 0x000000000004781c */ /* 0x000fe40003f8e818 */
[----:B------:R-:W-:-:S02]  /*9620*/  SEL R25, RZ, 0x4, P1 ;  /* 0x00000004ff197807 */ /* 0x000fc40000800000 */
[----:B------:R-:W-:Y:S01]  /*9630*/  ISETP.NE.U32.AND P0, PT, R32, RZ, PT ;  /* 0x000000ff2000720c */ /* 0x000fe20003f05070 */
[--C-:B------:R-:W-:Y:S01]  /*9640*/  IMAD.WIDE R32, R43, 0x4, R26.reuse ;  /* 0x000000042b207825 */ /* 0x100fe200078e021a */
[----:B------:R-:W-:Y:S01]  /*9650*/  SEL R25, R25, RZ, P4 ;  /* 0x000000ff19197207 */ /* 0x000fe20002000000 */
[----:B------:R-:W4:Y:S03]  /*9660*/  LDL R43, [R1+0x10c] ;  /* 0x00010c00012b7983 */ /* 0x000f260000100800 */
[----:B------:R-:W-:Y:S01]  /*9670*/  ISETP.NE.U32.AND P1, PT, R25, RZ, PT ;  /* 0x000000ff1900720c */ /* 0x000fe20003f25070 */
[----:B------:R2:W-:Y:S01]  /*9680*/  LDGSTS.E [R24+0xa000], desc[UR16][R32.64], P2 ;  /* 0x0a00000020187fae */ /* 0x0005e200091a1010 */
[----:B------:R-:W-:Y:S02]  /*9690*/  PLOP3.LUT P3, PT, PT, PT, UP1, 0x40, 0x4 ;  /* 0x000000000004781c */ /* 0x000fe40003f6e818 */
[----:B------:R-:W-:Y:S01]  /*96a0*/  PLOP3.LUT P4, PT, PT, PT, UP1, 0x40, 0x4 ;  /* 0x000000000004781c */ /* 0x000fe20003f8e818 */
[----:B--2---:R-:W-:Y:S01]  /*96b0*/  IMAD.WIDE R32, R34, 0x4, R26 ;  /* 0x0000000422207825 */ /* 0x004fe200078e021a */
[----:B------:R-:W-:-:S04]  /*96c0*/  LOP3.LUT R34, R0, 0x5c, RZ, 0xfc, !PT ;  /* 0x0000005c00227812 */ /* 0x000fc800078efcff */
[----:B------:R3:W-:Y:S01]  /*96d0*/  LDGSTS.E [R24+0xa800], desc[UR16][R32.64], P0 ;  /* 0x0a80000020187fae */ /* 0x0007e200081a1010 */
[----:B------:R-:W-:Y:S02]  /*96e0*/  ISETP.GE.AND P0, PT, R34, UR9, PT ;  /* 0x0000000922007c0c */ /* 0x000fe4000bf06270 */
[C---:B------:R-:W-:Y:S02]  /*96f0*/  LOP3.LUT R34, R0.reuse, 0x64, RZ, 0xfc, !PT ;  /* 0x0000006400227812 */ /* 0x040fe400078efcff */
[----:B------:R-:W-:Y:S01]  /*9700*/  SEL R25, RZ, 0x4, P0 ;  /* 0x00000004ff197807 */ /* 0x000fe20000000000 */
[----:B---3--:R-:W-:Y:S01]  /*9710*/  IMAD.WIDE R32, R35, 0x4, R26 ;  /* 0x0000000423207825 */ /* 0x008fe200078e021a */
[----:B------:R-:W-:-:S04]  /*9720*/  LOP3.LUT R35, R0, 0x60, RZ, 0xfc, !PT ;  /* 0x0000006000237812 */ /* 0x000fc800078efcff */
[----:B------:R1:W-:Y:S01]  /*9730*/  LDGSTS.E [R24+0xb000], desc[UR16][R32.64], P1 ;  /* 0x0b00000020187fae */ /* 0x0003e200089a1010 */
[----:B------:R-:W-:Y:S02]  /*9740*/  ISETP.GE.AND P0, PT, R35, UR9, PT ;  /* 0x0000000923007c0c */ /* 0x000fe4000bf06270 */
[----:B------:R-:W-:Y:S01]  /*9750*/  PLOP3.LUT P1, PT, PT, PT, UP1, 0x40, 0x4 ;  /* 0x000000000004781c */ /* 0x000fe20003f2e818 */
[----:B------:R-:W2:Y:S03]  /*9760*/  LDL R35, [R1+0x110] ;  /* 0x0001100001237983 */ /* 0x000ea60000100800 */
[----:B------:R-:W-:Y:S02]  /*9770*/  SEL R25, R25, RZ, P1 ;  /* 0x000000ff19197207 */ /* 0x000fe40000800000 */
[----:B------:R-:W-:Y:S02]  /*9780*/  ISETP.GE.AND P1, PT, R34, UR9, PT ;  /* 0x0000000922007c0c */ /* 0x000fe4000bf26270 */
[----:B------:R-:W3:Y:S01]  /*9790*/  LDL R34, [R1+0x114] ;  /* 0x0001140001227983 */ /* 0x000ee20000100800 */
[----:B-1----:R-:W-:-:S02]  /*97a0*/  SEL R32, RZ, 0x4, P0 ;  /* 0x00000004ff207807 */ /* 0x002fc40000000000 */
        /* <DEDUP_REMOVED lines=27> */
[----:B------:R-:W-:-:S04]  /*9960*/  SEL R32, R32, RZ, P3 ;  /* 0x000000ff20207207 */ /* 0x000fc80001800000 */
[----:B------:R-:W-:Y:S01]  /*9970*/  ISETP.NE.U32.AND P0, PT, R32, RZ, PT ;  /* 0x000000ff2000720c */ /* 0x000fe20003f05070 */
[----:B------:R-:W-:-:S06]  /*9980*/  IMAD.WIDE R32, R43, 0x4, R26 ;  /* 0x000000042b207825 */ /* 0x000fcc00078e021a */
[----:B------:R2:W-:Y:S01]  /*9990*/  LDGSTS.E [R24+0xd000], desc[UR16][R32.64], P2 ;  /* 0x0d00000020187fae */ /* 0x0005e200091a1010 */
[----:B------:R-:W-:Y:S02]  /*99a0*/  PLOP3.LUT P4, PT, PT, PT, UP1, 0x40, 0x4 ;  /* 0x000000000004781c */ /* 0x000fe40003f8e818 */
[----:B------:R-:W-:-:S04]  /*99b0*/  SEL R25, RZ, 0x4, P1 ;  /* 0x00000004ff197807 */ /* 0x000fc80000800000 */
[----:B------:R-:W-:-:S04]  /*99c0*/  SEL R25, R25, RZ, P4 ;  /* 0x000000ff19197207 */ /* 0x000fc80002000000 */
[----:B------:R-:W-:Y:S02]  /*99d0*/  ISETP.NE.U32.AND P1, PT, R25, RZ, PT ;  /* 0x000000ff1900720c */ /* 0x000fe40003f25070 */
[C---:B------:R-:W-:Y:S02]  /*99e0*/  LOP3.LUT R43, R0.reuse, 0x74, RZ, 0xfc, !PT ;  /* 0x00000074002b7812 */ /* 0x040fe400078efcff */
[----:B------:R-:W-:Y:S02]  /*99f0*/  LOP3.LUT R52, R0, 0x78, RZ, 0xfc, !PT ;  /* 0x0000007800347812 */ /* 0x000fe400078efcff */
[----:B------:R-:W-:Y:S02]  /*9a00*/  PLOP3.LUT P3, PT, PT, PT, UP1, 0x40, 0x4 ;  /* 0x000000000004781c */ /* 0x000fe40003f6e818 */
[----:B------:R-:W-:Y:S01]  /*9a10*/  PLOP3.LUT P4, PT, PT, PT, UP1, 0x40, 0x4 ;  /* 0x000000000004781c */ /* 0x000fe20003f8e818 */
[--C-:B--2---:R-:W-:Y:S02]  /*9a20*/  IMAD.WIDE R32, R35, 0x4, R26.reuse ;  /* 0x0000000423207825 */ /* 0x104fe400078e021a */
[----:B------:R-:W2:Y:S04]  /*9a30*/  LDL.LU R35, [R1+0x8] ;  /* 0x0000080001237983 */ /* 0x000ea80000300800 */
[----:B------:R3:W-:Y:S02]  /*9a40*/  LDGSTS.E [R24+0xd800], desc[UR16][R32.64], P0 ;  /* 0x0d80000020187fae */ /* 0x0007e400081a1010 */
[----:B---3--:R-:W-:-:S02]  /*9a50*/  IMAD.WIDE R32, R34, 0x4, R26 ;  /* 0x0000000422207825 */ /* 0x008fc400078e021a */
[----:B------:R-:W3:Y:S01]  /*9a60*/  LDL.LU R34, [R1+0x4] ;  /* 0x0000040001227983 */ /* 0x000ee20000300800 */
[----:B------:R-:W-:-:S03]  /*9a70*/  ISETP.GE.AND P0, PT, R43, UR9, PT ;  /* 0x000000092b007c0c */ /* 0x000fc6000bf06270 */
[----:B------:R1:W-:Y:S01]  /*9a80*/  LDGSTS.E [R24+0xe000], desc[UR16][R32.64], P1 ;  /* 0x0e00000020187fae */ /* 0x0003e200089a1010 */
[----:B------:R-:W-:Y:S02]  /*9a90*/  PLOP3.LUT P1, PT, PT, PT, UP1, 0x40, 0x4 ;  /* 0x000000000004781c */ /* 0x000fe40003f2e818 */
[----:B------:R-:W-:Y:S02]  /*9aa0*/  SEL R25, RZ, 0x4, P0 ;  /* 0x00000004ff197807 */ /* 0x000fe40000000000 */
[----:B------:R-:W-:Y:S02]  /*9ab0*/  ISETP.GE.AND P0, PT, R52, UR9, PT ;  /* 0x0000000934007c0c */ /* 0x000fe4000bf06270 */
[----:B------:R-:W-:Y:S02]  /*9ac0*/  LOP3.LUT R43, R0, 0x7c, RZ, 0xfc, !PT ;  /* 0x0000007c002b7812 */ /* 0x000fe400078efcff */
[----:B------:R-:W-:Y:S02]  /*9ad0*/  SEL R25, R25, RZ, P1 ;  /* 0x000000ff19197207 */ /* 0x000fe40000800000 */
[----:B-1----:R-:W-:-:S02]  /*9ae0*/  SEL R32, RZ, 0x4, P0 ;  /* 0x00000004ff207807 */ /* 0x002fc40000000000 */
[----:B------:R-:W-:Y:S02]  /*9af0*/  ISETP.NE.U32.AND P2, PT, R25, RZ, PT ;  /* 0x000000ff1900720c */ /* 0x000fe40003f45070 */
[----:B------:R-:W-:Y:S02]  /*9b00*/  ISETP.GE.AND P1, PT, R43, UR9, PT ;  /* 0x000000092b007c0c */ /* 0x000fe4000bf26270 */
[----:B------:R-:W-:Y:S02]  /*9b10*/  SEL R32, R32, RZ, P3 ;  /* 0x000000ff20207207 */ /* 0x000fe40001800000 */
[----:B------:R-:W-:Y:S02]  /*9b20*/  SEL R25, RZ, 0x4, P1 ;  /* 0x00000004ff197807 */ /* 0x000fe40000800000 */
[----:B------:R-:W-:Y:S01]  /*9b30*/  ISETP.NE.U32.AND P0, PT, R32, RZ, PT ;  /* 0x000000ff2000720c */ /* 0x000fe20003f05070 */
[----:B------:R-:W-:Y:S01]  /*9b40*/  IMAD.WIDE R32, R42, 0x4, R26 ;  /* 0x000000042a207825 */ /* 0x000fe200078e021a */
[----:B------:R-:W-:-:S04]  /*9b50*/  SEL R25, R25, RZ, P4 ;  /* 0x000000ff19197207 */ /* 0x000fc80002000000 */
[----:B------:R-:W-:Y:S01]  /*9b60*/  ISETP.NE.U32.AND P1, PT, R25, RZ, PT ;  /* 0x000000ff1900720c */ /* 0x000fe20003f25070 */
[----:B------:R4:W-:Y:S02]  /*9b70*/  LDGSTS.E [R24+0xe800], desc[UR16][R32.64], P2 ;  /* 0x0e80000020187fae */ /* 0x0009e400091a1010 */
[----:B----4-:R-:W-:-:S05]  /*9b80*/  IMAD.WIDE R32, R40, 0x4, R26 ;  /* 0x0000000428207825 */ /* 0x010fca00078e021a */
[----:B------:R1:W-:Y:S02]  /*9b90*/  LDGSTS.E [R24+0xf000], desc[UR16][R32.64], P0 ;  /* 0x0f00000020187fae */ /* 0x0003e400081a1010 */
[----:B-1----:R-:W-:-:S05]  /*9ba0*/  IMAD.WIDE R32, R41, 0x4, R26 ;  /* 0x0000000429207825 */ /* 0x002fca00078e021a */
[----:B------:R1:W-:Y:S04]  /*9bb0*/  LDGSTS.E [R24+0xf800], desc[UR16][R32.64], P1 ;  /* 0x0f80000020187fae */ /* 0x0003e800089a1010 */
[----:B------:R-:W4:Y:S01]  /*9bc0*/  LDL.LU R33, [R1] ;  /* 0x0000000001217983 */ /* 0x000f220000300800 */
[----:B------:R-:W1:Y:S01]  /*9bd0*/  S2R R40, SR_TID.X ;  /* 0x0000000000287919 */ /* 0x000e620000002100 */
[----:B------:R-:W1:Y:S01]  /*9be0*/  S2R R55, SR_TID.X ;  /* 0x0000000000377919 */ /* 0x000e620000002100 */
[----:B------:R-:W-:Y:S01]  /*9bf0*/  PLOP3.LUT P1, PT, PT, PT, UP1, 0x40, 0x4 ;  /* 0x000000000004781c */ /* 0x000fe20003f2e818 */
[----:B------:R-:W0:Y:S01]  /*9c00*/  LDGDEPBAR ;  /* 0x00000000000079af */ /* 0x000e220000000000 */
[----:B-1----:R-:W-:-:S04]  /*9c10*/  LOP3.LUT R24, R40, 0x7f, RZ, 0xc0, !PT ;  /* 0x0000007f28187812 */ /* 0x002fc800078ec0ff */
[----:B------:R-:W-:-:S04]  /*9c20*/  ISETP.GE.AND P0, PT, R24, UR9, PT ;  /* 0x0000000918007c0c */ /* 0x000fc8000bf06270 */
[----:B------:R-:W-:Y:S02]  /*9c30*/  SEL R24, RZ, 0x4, P0 ;  /* 0x00000004ff187807 */ /* 0x000fe40000000000 */
[C---:B------:R-:W-:Y:S02]  /*9c40*/  LOP3.LUT R54, R55.reuse, 0x180, RZ, 0xc0, !PT ;  /* 0x0000018037367812 */ /* 0x040fe400078ec0ff */
[----:B------:R-:W-:Y:S01]  /*9c50*/  SEL R24, R24, RZ, P1 ;  /* 0x000000ff18187207 */ /* 0x000fe20000800000 */
[----:B------:R-:W-:Y:S01]  /*9c60*/  IMAD.SHL.U32 R55, R55, 0x4, RZ ;  /* 0x0000000437377824 */ /* 0x000fe200078e00ff */
[----:B------:R-:W-:Y:S02]  /*9c70*/  SHF.R.U32.HI R41, RZ, 0x3, R54 ;  /* 0x00000003ff297819 */ /* 0x000fe40000011636 */
[----:B------:R-:W-:Y:S02]  /*9c80*/  ISETP.NE.U32.AND P0, PT, R24, RZ, PT ;  /* 0x000000ff1800720c */ /* 0x000fe40003f05070 */
[----:B------:R-:W-:-:S05]  /*9c90*/  LOP3.LUT R41, R41, 0x7fc, R55, 0x78, !PT ;  /* 0x000007fc29297812 */ /* 0x000fca00078e7837 */
[----:B------:R-:W-:Y:S01]  /*9ca0*/  VIADD R32, R41, UR14 ;  /* 0x0000000e29207c36 */ /* 0x000fe20008000000 */
[----:B--2--5:R-:W-:-:S05]  /*9cb0*/  IADD3 R24, P1, PT, R2, R35, RZ ;  /* 0x0000002302187210 */ /* 0x024fca0007f3e0ff */
[----:B---3--:R-:W-:-:S05]  /*9cc0*/  IMAD.X R25, R34, 0x1, R4, P1 ;  /* 0x0000000122197824 */ /* 0x008fca00008e0604 */
[----:B------:R1:W-:Y:S02]  /*9cd0*/  LDGSTS.E [R32+0x20000], desc[UR16][R24.64], P0 ;  /* 0x2000000018207fae */ /* 0x0003e400081a1010 */
[----:B-1----:R-:W-:-:S05]  /*9ce0*/  IADD3 R24, P1, PT, R2, R124, RZ ;  /* 0x0000007c02187210 */ /* 0x002fca0007f3e0ff */
[----:B------:R-:W-:-:S05]  /*9cf0*/  IMAD.X R25, R123, 0x1, R4, P1 ;  /* 0x000000017b197824 */ /* 0x000fca00008e0604 */
        /* <DEDUP_REMOVED lines=36> */
[----:B------:R1:W-:Y:S01]  /*9f40*/  LDGSTS.E [R32+0x2d000], desc[UR16][R24.64], P0 ;  /* 0x2d00000018207fae */ /* 0x0003e200081a1010 */
[----:B------:R-:W-:Y:S02]  /*9f50*/  LOP3.LUT R54, R40, 0x180, RZ, 0xc0, !PT ;  /* 0x0000018028367812 */ /* 0x000fe400078ec0ff */
[----:B-1----:R-:W-:-:S05]  /*9f60*/  IADD3 R24, P1, PT, R2, R72, RZ ;  /* 0x0000004802187210 */ /* 0x002fca0007f3e0ff */
[----:B------:R-:W-:Y:S02]  /*9f70*/  IMAD.X R25, R15, 0x1, R4, P1 ;  /* 0x000000010f197824 */ /* 0x000fe400008e0604 */
[----:B------:R-:W-:-:S03]  /*9f80*/  IMAD.SHL.U32 R55, R40, 0x4, RZ ;  /* 0x0000000428377824 */ /* 0x000fc600078e00ff */
[----:B------:R1:W-:Y:S01]  /*9f90*/  LDGSTS.E [R32+0x2e000], desc[UR16][R24.64], P0 ;  /* 0x2e00000018207fae */ /* 0x0003e200081a1010 */
[----:B------:R-:W-:-:S04]  /*9fa0*/  SHF.R.U32.HI R40, RZ, 0x3, R54 ;  /* 0x00000003ff287819 */ /* 0x000fc80000011636 */
[----:B------:R-:W-:Y:S02]  /*9fb0*/  LOP3.LUT R40, R40, 0x7fc, R55, 0x78, !PT ;  /* 0x000007fc28287812 */ /* 0x000fe400078e7837 */
[----:B-1----:R-:W-:-:S05]  /*9fc0*/  IADD3 R24, P1, PT, R2, R6, RZ ;  /* 0x0000000602187210 */ /* 0x002fca0007f3e0ff */
[----:B------:R-:W-:Y:S01]  /*9fd0*/  IMAD.X R25, R8, 0x1, R4, P1 ;  /* 0x0000000108197824 */ /* 0x000fe200008e0604 */
[----:B------:R-:W-:-:S04]  /*9fe0*/  LOP3.LUT R40, R40, 0x40, RZ, 0x3c, !PT ;  /* 0x0000004028287812 */ /* 0x000fc800078e3cff */
[----:B------:R4:W-:Y:S02]  /*9ff0*/  LDGSTS.E [R32+0x2f000], desc[UR16][R24.64], P0 ;  /* 0x2f00000018207fae */ /* 0x0009e400081a1010 */
[----:B----4-:R-:W-:Y:S01]  /*a000*/  IADD3 R24, P1, PT, R2, R33, RZ ;  /* 0x0000002102187210 */ /* 0x010fe20007f3e0ff */
[----:B------:R-:W-:-:S04]  /*a010*/  VIADD R32, R40, UR14 ;  /* 0x0000000e28207c36 */ /* 0x000fc80008000000 */
        /* <DEDUP_REMOVED lines=44> */
[----:B------:R-:W-:Y:S02]  /*a2e0*/  IADD3 R14, P2, PT, R14, UR15, RZ ;  /* 0x0000000f0e0e7c10 */ /* 0x000fe4000ff5e0ff */
[----:B-1----:R-:W-:-:S05]  /*a2f0*/  IADD3 R24, P1, PT, R2, R10, RZ ;  /* 0x0000000a02187210 */ /* 0x002fca0007f3e0ff */
[----:B------:R-:W-:Y:S01]  /*a300*/  IMAD.X R25, R7, 0x1, R4, P1 ;  /* 0x0000000107197824 */ /* 0x000fe200008e0604 */
[----:B------:R-:W-:Y:S02]  /*a310*/  IADD3 R72, P1, PT, R72, UR15, RZ ;  /* 0x0000000f48487c10 */ /* 0x000fe4000ff3e0ff */
[----:B------:R-:W-:Y:S02]  /*a320*/  IADD3.X R11, PT, PT, R11, UR6, RZ, P2, !PT ;  /* 0x000000060b0b7c10 */ /* 0x000fe400097fe4ff */
[----:B------:R-:W-:Y:S01]  /*a330*/  IADD3.X R15, PT, PT, R15, UR6, RZ, P1, !PT ;  /* 0x000000060f0f7c10 */ /* 0x000fe20008ffe4ff */
[----:B------:R1:W-:Y:S01]  /*a340*/  LDGSTS.E [R32+0x2f800], desc[UR16][R24.64], P0 ;  /* 0x2f80000018207fae */ /* 0x0003e200081a1010 */
[----:B------:R-:W-:Y:S02]  /*a350*/  IADD3 R86, P1, PT, R86, UR15, RZ ;  /* 0x0000000f56567c10 */ /* 0x000fe4000ff3e0ff */
[----:B------:R-:W-:Y:S01]  /*a360*/  IADD3 R84, P2, PT, R84, UR15, RZ ;  /* 0x0000000f54547c10 */ /* 0x000fe2000ff5e0ff */
[----:B------:R-:W0:Y:S01]  /*a370*/  LDGDEPBAR ;  /* 0x00000000000079af */ /* 0x000e220000000000 */
[----:B------:R-:W-:-:S02]  /*a380*/  IADD3.X R85, PT, PT, R85, UR6, RZ, P1, !PT ;  /* 0x0000000655557c10 */ /* 0x000fc40008ffe4ff */
[----:B------:R-:W-:Y:S02]  /*a390*/  IADD3 R100, P1, PT, R100, UR15, RZ ;  /* 0x0000000f64647c10 */ /* 0x000fe4000ff3e0ff */
[----:B------:R-:W-:Y:S02]  /*a3a0*/  IADD3.X R83, PT, PT, R83, UR6, RZ, P2, !PT ;  /* 0x0000000653537c10 */ /* 0x000fe400097fe4ff */
[----:B------:R-:W-:Y:S01]  /*a3b0*/  IADD3 R98, P2, PT, R98, UR15, RZ ;  /* 0x0000000f62627c10 */ /* 0x000fe2000ff5e0ff */
[----:B-1----:R-:W-:Y:S01]  /*a3c0*/  IMAD.U32 R24, RZ, RZ, UR13 ;  /* 0x0000000dff187e24 */ /* 0x002fe2000f8e00ff */
[----:B------:R-:W-:Y:S02]  /*a3d0*/  IADD3.X R99, PT, PT, R99, UR6, RZ, P1, !PT ;  /* 0x0000000663637c10 */ /* 0x000fe40008ffe4ff */
[----:B------:R-:W-:Y:S02]  /*a3e0*/  IADD3 R114, P1, PT, R114, UR15, RZ ;  /* 0x0000000f72727c10 */ /* 0x000fe4000ff3e0ff */
[----:B------:R-:W-:-:S02]  /*a3f0*/  IADD3.X R97, PT, PT, R97, UR6, RZ, P2, !PT ;  /* 0x0000000661617c10 */ /* 0x000fc400097fe4ff */
[----:B------:R-:W-:Y:S02]  /*a400*/  LEA R25, P0, R24, R26, 0x2 ;  /* 0x0000001a18197211 */ /* 0x000fe400078010ff */
[----:B------:R-:W-:Y:S02]  /*a410*/  IADD3 R112, P2, PT, R112, UR15, RZ ;  /* 0x0000000f70707c10 */ /* 0x000fe4000ff5e0ff */
[----:B------:R-:W-:Y:S02]  /*a420*/  IADD3.X R113, PT, PT, R113, UR6, RZ, P1, !PT ;  /* 0x0000000671717c10 */ /* 0x000fe40008ffe4ff */
[----:B------:R-:W-:Y:S02]  /*a430*/  IADD3 R35, P1, PT, R35, UR15, RZ ;  /* 0x0000000f23237c10 */ /* 0x000fe4000ff3e0ff */
[----:B------:R-:W-:Y:S02]  /*a440*/  IADD3.X R24, PT, PT, R27, UR11, RZ, P0, !PT ;  /* 0x0000000b1b187c10 */ /* 0x000fe400087fe4ff */
[----:B------:R-:W-:-:S02]  /*a450*/  IADD3.X R111, PT, PT, R111, UR6, RZ, P2, !PT ;  /* 0x000000066f6f7c10 */ /* 0x000fc400097fe4ff */
[----:B------:R-:W-:Y:S01]  /*a460*/  IADD3 R33, P2, PT, R33, UR15, RZ ;  /* 0x0000000f21217c10 */ /* 0x000fe2000ff5e0ff */
[----:B------:R1:W-:Y:S01]  /*a470*/  STL [R1+0x10], R25 ;  /* 0x0000101901007387 */ /* 0x0003e20000100800 */
[----:B------:R-:W-:Y:S02]  /*a480*/  IADD3.X R34, PT, PT, R34, UR6, RZ, P1, !PT ;  /* 0x0000000622227c10 */ /* 0x000fe40008ffe4ff */
[----:B------:R-:W-:Y:S01]  /*a490*/  IADD3 R10, P4, PT, R10, UR15, RZ ;  /* 0x0000000f0a0a7c10 */ /* 0x000fe2000ff9e0ff */
[----:B------:R1:W-:Y:S01]  /*a4a0*/  STL [R1+0xc], R24 ;  /* 0x00000c1801007387 */ /* 0x0003e20000100800 */
[----:B------:R-:W-:-:S03]  /*a4b0*/  IADD3 R6, P3, PT, R6, UR15, RZ ;  /* 0x0000000f06067c10 */ /* 0x000fc6000ff7e0ff */
[----:B------:R1:W-:Y:S01]  /*a4c0*/  STL [R1], R33 ;  /* 0x0000002101007387 */ /* 0x0003e20000100800 */
[----:B------:R-:W-:Y:S02]  /*a4d0*/  IADD3.X R7, PT, PT, R7, UR6, RZ, P4, !PT ;  /* 0x0000000607077c10 */ /* 0x000fe4000a7fe4ff */
[----:B------:R-:W-:Y:S01]  /*a4e0*/  IADD3.X R8, PT, PT, R8, UR6, RZ, P3, !PT ;  /* 0x0000000608087c10 */ /* 0x000fe20009ffe4ff */
[----:B------:R1:W-:Y:S01]  /*a4f0*/  STL [R1+0x8], R35 ;  /* 0x0000082301007387 */ /* 0x0003e20000100800 */
[----:B------:R-:W-:Y:S02]  /*a500*/  IADD3 R74, P0, PT, R74, UR15, RZ ;  /* 0x0000000f4a4a7c10 */ /* 0x000fe4000ff1e0ff */
[----:B------:R-:W-:Y:S01]  /*a510*/  IADD3 R76, P6, PT, R76, UR15, RZ ;  /* 0x0000000f4c4c7c10 */ /* 0x000fe2000ffde0ff */
[----:B------:R1:W-:Y:S01]  /*a520*/  STL [R1+0x4], R34 ;  /* 0x0000042201007387 */ /* 0x0003e20000100800 */
[----:B------:R-:W-:Y:S02]  /*a530*/  IADD3 R78, P5, PT, R78, UR15, RZ ;  /* 0x0000000f4e4e7c10 */ /* 0x000fe4000ffbe0ff */
[----:B------:R-:W-:-:S02]  /*a540*/  IADD3 R80, P4, PT, R80, UR15, RZ ;  /* 0x0000000f50507c10 */ /* 0x000fc4000ff9e0ff */
[----:B------:R-:W-:Y:S01]  /*a550*/  IADD3 R82, P3, PT, R82, UR15, RZ ;  /* 0x0000000f52527c10 */ /* 0x000fe2000ff7e0ff */
[----:B------:R-:W-:Y:S01]  /*a560*/  UIADD3 UR4, UPT, UPT, UR4, 0x1, URZ ;  /* 0x0000000104047890 */ /* 0x000fe2000fffe0ff */
[----:B------:R-:W-:Y:S02]  /*a570*/  IADD3.X R73, PT, PT, R73, UR6, RZ, P0, !PT ;  /* 0x0000000649497c10 */ /* 0x000fe400087fe4ff */
[----:B------:R-:W-:Y:S02]  /*a580*/  IADD3.X R75, PT, PT, R75, UR6, RZ, P6, !PT ;  /* 0x000000064b4b7c10 */ /* 0x000fe4000b7fe4ff */
[----:B------:R-:W-:Y:S02]  /*a590*/  IADD3.X R77, PT, PT, R77, UR6, RZ, P5, !PT ;  /* 0x000000064d4d7c10 */ /* 0x000fe4000affe4ff */
[----:B------:R-:W-:Y:S02]  /*a5a0*/  IADD3.X R79, PT, PT, R79, UR6, RZ, P4, !PT ;  /* 0x000000064f4f7c10 */ /* 0x000fe4000a7fe4ff */
[----:B------:R-:W-:-:S02]  /*a5b0*/  IADD3.X R81, PT, PT, R81, UR6, RZ, P3, !PT ;  /* 0x0000000651517c10 */ /* 0x000fc40009ffe4ff */
[----:B------:R-:W-:Y:S02]  /*a5c0*/  IADD3 R88, P0, PT, R88, UR15, RZ ;  /* 0x0000000f58587c10 */ /* 0x000fe4000ff1e0ff */
[----:B------:R-:W-:Y:S02]  /*a5d0*/  IADD3 R90, P6, PT, R90, UR15, RZ ;  /* 0x0000000f5a5a7c10 */ /* 0x000fe4000ffde0ff */
[----:B------:R-:W-:Y:S02]  /*a5e0*/  IADD3 R92, P5, PT, R92, UR15, RZ ;  /* 0x0000000f5c5c7c10 */ /* 0x000fe4000ffbe0ff */
[----:B------:R-:W-:Y:S02]  /*a5f0*/  IADD3 R94, P4, PT, R94, UR15, RZ ;  /* 0x0000000f5e5e7c10 */ /* 0x000fe4000ff9e0ff */
[----:B------:R-:W-:Y:S01]  /*a600*/  IADD3 R96, P3, PT, R96, UR15, RZ ;  /* 0x0000000f60607c10 */ /* 0x000fe2000ff7e0ff */
[----:B------:R-:W-:Y:S01]  /*a610*/  UISETP.NE.U32.AND UP0, UPT, UR8, UR4, UPT ;  /* 0x000000040800728c */ /* 0x000fe2000bf05070 */
[----:B------:R-:W-:-:S02]  /*a620*/  IADD3.X R87, PT, PT, R87, UR6, RZ, P0, !PT ;  /* 0x0000000657577c10 */ /* 0x000fc400087fe4ff */
[----:B------:R-:W-:Y:S02]  /*a630*/  IADD3.X R89, PT, PT, R89, UR6, RZ, P6, !PT ;  /* 0x0000000659597c10 */ /* 0x000fe4000b7fe4ff */
[----:B------:R-:W-:Y:S02]  /*a640*/  IADD3.X R91, PT, PT, R91, UR6, RZ, P5, !PT ;  /* 0x000000065b5b7c10 */ /* 0x000fe4000affe4ff */
[----:B------:R-:W-:Y:S02]  /*a650*/  IADD3.X R93, PT, PT, R93, UR6, RZ, P4, !PT ;  /* 0x000000065d5d7c10 */ /* 0x000fe4000a7fe4ff */
[----:B------:R-:W-:Y:S02]  /*a660*/  IADD3.X R95, PT, PT, R95, UR6, RZ, P3, !PT ;  /* 0x000000065f5f7c10 */ /* 0x000fe40009ffe4ff */
[----:B------:R-:W-:Y:S02]  /*a670*/  IADD3 R102, P0, PT, R102, UR15, RZ ;  /* 0x0000000f66667c10 */ /* 0x000fe4000ff1e0ff */
[----:B------:R-:W-:-:S02]  /*a680*/  IADD3 R104, P6, PT, R104, UR15, RZ ;  /* 0x0000000f68687c10 */ /* 0x000fc4000ffde0ff */
[----:B------:R-:W-:Y:S02]  /*a690*/  IADD3 R106, P5, PT, R106, UR15, RZ ;  /* 0x0000000f6a6a7c10 */ /* 0x000fe4000ffbe0ff */
[----:B------:R-:W-:Y:S02]  /*a6a0*/  IADD3 R108, P4, PT, R108, UR15, RZ ;  /* 0x0000000f6c6c7c10 */ /* 0x000fe4000ff9e0ff */
[----:B------:R-:W-:Y:S02]  /*a6b0*/  IADD3 R110, P3, PT, R110, UR15, RZ ;  /* 0x0000000f6e6e7c10 */ /* 0x000fe4000ff7e0ff */
[----:B------:R-:W-:Y:S02]  /*a6c0*/  IADD3.X R101, PT, PT, R101, UR6, RZ, P0, !PT ;  /* 0x0000000665657c10 */ /* 0x000fe400087fe4ff */
[----:B------:R-:W-:Y:S02]  /*a6d0*/  IADD3.X R103, PT, PT, R103, UR6, RZ, P6, !PT ;  /* 0x0000000667677c10 */ /* 0x000fe4000b7fe4ff */
[----:B------:R-:W-:-:S02]  /*a6e0*/  IADD3.X R105, PT, PT, R105, UR6, RZ, P5, !PT ;  /* 0x0000000669697c10 */ /* 0x000fc4000affe4ff */
[----:B------:R-:W-:Y:S02]  /*a6f0*/  IADD3.X R107, PT, PT, R107, UR6, RZ, P4, !PT ;  /* 0x000000066b6b7c10 */ /* 0x000fe4000a7fe4ff */
[----:B------:R-:W-:Y:S02]  /*a700*/  IADD3.X R109, PT, PT, R109, UR6, RZ, P3, !PT ;  /* 0x000000066d6d7c10 */ /* 0x000fe40009ffe4ff */
[----:B------:R-:W-:Y:S02]  /*a710*/  IADD3 R116, P0, PT, R116, UR15, RZ ;  /* 0x0000000f74747c10 */ /* 0x000fe4000ff1e0ff */
[----:B------:R-:W-:Y:S02]  /*a720*/  IADD3 R118, P6, PT, R118, UR15, RZ ;  /* 0x0000000f76767c10 */ /* 0x000fe4000ffde0ff */
[----:B------:R-:W-:Y:S02]  /*a730*/  IADD3 R120, P5, PT, R120, UR15, RZ ;  /* 0x0000000f78787c10 */ /* 0x000fe4000ffbe0ff */
[----:B------:R-:W-:-:S02]  /*a740*/  IADD3 R122, P4, PT, R122, UR15, RZ ;  /* 0x0000000f7a7a7c10 */ /* 0x000fc4000ff9e0ff */
[----:B------:R-:W-:Y:S02]  /*a750*/  IADD3 R124, P3, PT, R124, UR15, RZ ;  /* 0x0000000f7c7c7c10 */ /* 0x000fe4000ff7e0ff */
[----:B------:R-:W-:Y:S02]  /*a760*/  IADD3.X R115, PT, PT, R115, UR6, RZ, P0, !PT ;  /* 0x0000000673737c10 */ /* 0x000fe400087fe4ff */
[----:B------:R-:W-:Y:S02]  /*a770*/  IADD3.X R117, PT, PT, R117, UR6, RZ, P6, !PT ;  /* 0x0000000675757c10 */ /* 0x000fe4000b7fe4ff */
[----:B------:R-:W-:Y:S02]  /*a780*/  IADD3.X R119, PT, PT, R119, UR6, RZ, P5, !PT ;  /* 0x0000000677777c10 */ /* 0x000fe4000affe4ff */
[----:B------:R-:W-:Y:S02]  /*a790*/  IADD3.X R121, PT, PT, R121, UR6, RZ, P4, !PT ;  /* 0x0000000679797c10 */ /* 0x000fe4000a7fe4ff */
[----:B------:R-:W-:-:S02]  /*a7a0*/  IADD3.X R123, PT, PT, R123, UR6, RZ, P3, !PT ;  /* 0x000000067b7b7c10 */ /* 0x000fc40009ffe4ff */
[----:B------:R-:W-:Y:S01]  /*a7b0*/  IADD3.X R125, PT, PT, R125, UR6, RZ, P2, !PT ;  /* 0x000000067d7d7c10 */ /* 0x000fe200097fe4ff */
[----:B------:R-:W-:Y:S01]  /*a7c0*/  UIADD3 UR9, UPT, UPT, UR9, -0x80, URZ ;  /* 0xffffff8009097890 */ /* 0x000fe2000fffe0ff */
[----:B-1----:R-:W-:Y:S11]  /*a7d0*/  BRA.U UP0, `(.L_x_2) ;  /* 0xffffffcd00007547 */ /* 0x002ff6000b83ffff */
.L_x_1:
[----:B------:R-:W2:Y:S01]  /*a7e0*/  LDL.LU R25, [R1+0x44] ;  /* 0x0000440001197983 */ /* 0x000ea20000300800 */
[----:B------:R-:W1:Y:S01]  /*a7f0*/  S2R R24, SR_TID.X ;  /* 0x0000000000187919 */ /* 0x000e620000002100 */
[----:B------:R-:W-:Y:S01]  /*a800*/  IMAD.MOV.U32 R7, RZ, RZ, R16 ;  /* 0x000000ffff077224 */ /* 0x000fe200078e0010 */
[----:B------:R-:W-:-:S04]  /*a810*/  DEPBAR.LE SB0, 0x0 ;  /* 0x000080000000791a */ /* 0x000fc80000000000 */
[----:B------:R-:W3:Y:S01]  /*a820*/  LDL.LU R15, [R1+0x1b0] ;  /* 0x0001b000010f7983 */ /* 0x000ee20000300800 */
[----:B------:R-:W-:Y:S01]  /*a830*/  IMAD.MOV.U32 R8, RZ, RZ, R49 ;  /* 0x000000ffff087224 */ /* 0x000fe200078e0031 */
[----:B------:R-:W4:Y:S02]  /*a840*/  LDCU UR4, c[0x0][0x3b4] ;  /* 0x00007680ff0477ac */ /* 0x000f240008000800 */
[----:B------:R-:W4:Y:S01]  /*a850*/  LDL.LU R14, [R1+0x1ac] ;  /* 0x0001ac00010e7983 */ /* 0x000f220000300800 */
[----:B------:R-:W-:Y:S01]  /*a860*/  IMAD.MOV.U32 R6, RZ, RZ, R68 ;  /* 0x000000ffff067224 */ /* 0x000fe200078e0044 */
[----:B------:R-:W1:Y:S02]  /*a870*/  LDCU.64 UR8, c[0x0][0x390] ;  /* 0x00007200ff0877ac */ /* 0x000e640008000a00 */
[----:B------:R-:W4:Y:S01]  /*a880*/  LDL.LU R35, [R1+0x1b4] ;  /* 0x0001b40001237983 */ /* 0x000f220000300800 */
[----:B------:R-:W-:Y:S01]  /*a890*/  IMAD.MOV.U32 R9, RZ, RZ, R45 ;  /* 0x000000ffff097224 */ /* 0x000fe200078e002d */
[----:B------:R-:W2:Y:S02]  /*a8a0*/  LDCU UR5, c[0x0][0x3b8] ;  /* 0x00007700ff0577ac */ /* 0x000ea40008000800 */
[----:B------:R-:W4:Y:S04]  /*a8b0*/  LDL.LU R34, [R1+0x1a8] ;  /* 0x0001a80001227983 */ /* 0x000f280000300800 */
[----:B------:R-:W4:Y:S04]  /*a8c0*/  LDL.LU R33, [R1+0x1a4] ;  /* 0x0001a40001217983 */ /* 0x000f280000300800 */
[----:B------:R-:W4:Y:S01]  /*a8d0*/  LDL.LU R52, [R1+0x1d0] ;  /* 0x0001d00001347983 */ /* 0x000f220000300800 */
[C---:B-1----:R-:W-:Y:S01]  /*a8e0*/  IMAD.SHL.U32 R0, R24.reuse, 0x800, RZ ;  /* 0x0000080018007824 */ /* 0x042fe200078e00ff */
[----:B------:R-:W-:Y:S01]  /*a8f0*/  SHF.R.U32.HI R32, RZ, 0x3, R24 ;  /* 0x00000003ff207819 */ /* 0x000fe20000011618 */
[----:B-----5:R-:W-:-:S02]  /*a900*/  IMAD.SHL.U32 R2, R24, 0x20, RZ ;  /* 0x0000002018027824 */ /* 0x020fc400078e00ff */
[----:B------:R-:W-:Y:S01]  /*a910*/  IMAD.SHL.U32 R5, R24, 0x4, RZ ;  /* 0x0000000418057824 */ /* 0x000fe200078e00ff */
[----:B------:R-:W-:Y:S01]  /*a920*/  LOP3.LUT R0, R0, 0xc000, RZ, 0xc0, !PT ;  /* 0x0000c00000007812 */ /* 0x000fe200078ec0ff */
[----:B------:R-:W-:Y:S01]  /*a930*/  IMAD R4, R24, 0x200, R24 ;  /* 0x0000020018047824 */ /* 0x000fe200078e0218 */
[----:B------:R-:W-:-:S04]  /*a940*/  LOP3.LUT R2, R2, 0x60, RZ, 0xc0, !PT ;  /* 0x0000006002027812 */ /* 0x000fc800078ec0ff */
[----:B------:R-:W-:Y:S01]  /*a950*/  LOP3.LUT R2, R2, 0x70, R5, 0x78, !PT ;  /* 0x0000007002027812 */ /* 0x000fe200078e7805 */
[----:B------:R-:W-:Y:S02]  /*a960*/  IMAD.MOV.U32 R16, RZ, RZ, R51 ;  /* 0x000000ffff107224 */ /* 0x000fe400078e0033 */
[----:B------:R-:W-:Y:S02]  /*a970*/  IMAD.MOV.U32 R10, RZ, RZ, R69 ;  /* 0x000000ffff0a7224 */ /* 0x000fe400078e0045 */
[----:B------:R-:W-:Y:S02]  /*a980*/  IMAD.MOV.U32 R11, RZ, RZ, R17 ;  /* 0x000000ffff0b7224 */ /* 0x000fe400078e0011 */
[----:B------:R-:W-:Y:S02]  /*a990*/  IMAD.MOV.U32 R26, RZ, RZ, R70 ;  /* 0x000000ffff1a7224 */ /* 0x000fe400078e0046 */
[----:B------:R-:W-:Y:S02]  /*a9a0*/  IMAD.MOV.U32 R27, RZ, RZ, R18 ;  /* 0x000000ffff1b7224 */ /* 0x000fe400078e0012 */
[----:B------:R-:W-:-:S02]  /*a9b0*/  IMAD.MOV.U32 R17, RZ, RZ, R47 ;  /* 0x000000ffff117224 */ /* 0x000fc400078e002f */
[----:B------:R-:W-:Y:S01]  /*a9c0*/  IMAD.MOV.U32 R18, RZ, RZ, R71 ;  /* 0x000000ffff127224 */ /* 0x000fe200078e0047 */
[----:B------:R-:W-:Y:S01]  /*a9d0*/  BAR.SYNC.DEFER_BLOCKING 0x0 ;  /* 0x0000000000007b1d */ /* 0x000fe20000010000 */
[----:B--2---:R-:W-:Y:S01]  /*a9e0*/  IADD3 R3, PT, PT, R25, UR7, R0 ;  /* 0x0000000719037c10 */ /* 0x004fe2000fffe000 */
[----:B------:R-:W-:-:S04]  /*a9f0*/  IMAD.MOV.U32 R25, RZ, RZ, R46 ;  /* 0x000000ffff197224 */ /* 0x000fc800078e002e */
[----:B------:R-:W2:Y:S01]  /*aa00*/  LDL.LU R46, [R1+0x1cc] ;  /* 0x0001cc00012e7983 */ /* 0x000ea20000300800 */
[----:B------:R-:W-:Y:S02]  /*aa10*/  IMAD.SHL.U32 R0, R4, 0x10, RZ ;  /* 0x0000001004007824 */ /* 0x000fe400078e00ff */
[----:B------:R-:W-:Y:S01]  /*aa20*/  IMAD.IADD R2, R2, 0x1, R3 ;  /* 0x0000000102027824 */ /* 0x000fe200078e0203 */
[----:B------:R-:W-:Y:S01]  /*aa30*/  LOP3.LUT R3, R24, 0x180, RZ, 0xc0, !PT ;  /* 0x0000018018037812 */ /* 0x000fe200078ec0ff */
[----:B------:R-:W-:Y:S01]  /*aa40*/  IMAD.MOV.U32 R24, RZ, RZ, R50 ;  /* 0x000000ffff187224 */ /* 0x000fe200078e0032 */
[----:B------:R-:W2:Y:S01]  /*aa50*/  LDL.LU R51, [R1+0x1c8] ;  /* 0x0001c80001337983 */ /* 0x000ea20000300800 */
[----:B---3--:R-:W-:Y:S02]  /*aa60*/  ISETP.GE.AND P0, PT, R15, R12, PT ;  /* 0x0000000c0f00720c */ /* 0x008fe40003f06270 */
[----:B------:R-:W-:Y:S01]  /*aa70*/  LOP3.LUT R5, R0, 0xcff0, RZ, 0xc0, !PT ;  /* 0x0000cff000057812 */ /* 0x000fe200078ec0ff */
[----:B------:R-:W3:Y:S04]  /*aa80*/  LDL.LU R50, [R1+0x1c4] ;  /* 0x0001c40001327983 */ /* 0x000ee80000300800 */
[----:B------:R-:W3:Y:S04]  /*aa90*/  LDL.LU R49, [R1+0x1c0] ;  /* 0x0001c00001317983 */ /* 0x000ee80000300800 */
[----:B------:R-:W3:Y:S01]  /*aaa0*/  LDL.LU R12, [R1+0x1bc] ;  /* 0x0001bc00010c7983 */ /* 0x000ee20000300800 */
[----:B------:R-:W-:Y:S01]  /*aab0*/  LOP3.LUT R32, R5, 0x20, R32, 0x78, !PT ;  /* 0x0000002005207812 */ /* 0x000fe200078e7820 */
[----:B------:R-:W-:-:S02]  /*aac0*/  IMAD.MOV.U32 R4, RZ, RZ, R48 ;  /* 0x000000ffff047224 */ /* 0x000fc400078e0030 */
[----:B------:R-:W-:Y:S01]  /*aad0*/  IMAD R0, R3, 0x2, R2 ;  /* 0x0000000203007824 */ /* 0x000fe200078e0202 */
[-C--:B----4-:R-:W-:Y:S01]  /*aae0*/  ISETP.LT.AND P1, PT, R14, R13.reuse, !P0 ;  /* 0x0000000d0e00720c */ /* 0x090fe20004721270 */
[----:B------:R-:W-:Y:S01]  /*aaf0*/  IMAD.MOV.U32 R5, RZ, RZ, R44 ;  /* 0x000000ffff057224 */ /* 0x000fe200078e002c */
[-C--:B------:R-:W-:Y:S01]  /*ab00*/  ISETP.LT.AND P3, PT, R35, R13.reuse, !P0 ;  /* 0x0000000d2300720c */ /* 0x080fe20004761270 */
[C---:B------:R-:W-:Y:S01]  /*ab10*/  IMAD R43, R34.reuse, UR5, RZ ;  /* 0x00000005222b7c24 */ /* 0x040fe2000f8e02ff */
[----:B------:R1:W-:Y:S04]  /*ab20*/  STS.128 [R0+0x800], R8 ;  /* 0x0008000800007388 */ /* 0x0003e80000000c00 */
[----:B------:R4:W-:Y:S04]  /*ab30*/  STS.128 [R0], R4 ;  /* 0x0000000400007388 */ /* 0x0009e80000000c00 */
[----:B------:R4:W-:Y:S01]  /*ab40*/  STS.128 [R0+0x80], R24 ;  /* 0x0000801800007388 */ /* 0x0009e20000000c00 */
[----:B------:R-:W-:Y:S01]  /*ab50*/  ISETP.LT.AND P4, PT, R34, R13, !P0 ;  /* 0x0000000d2200720c */ /* 0x000fe20004781270 */
[----:B------:R-:W-:-:S02]  /*ab60*/  IMAD R45, R33, UR5, RZ ;  /* 0x00000005212d7c24 */ /* 0x000fc4000f8e02ff */
[----:B------:R-:W3:Y:S01]  /*ab70*/  LDL.LU R48, [R1+0x1b8] ;  /* 0x0001b80001307983 */ /* 0x000ee20000300800 */
[----:B-1----:R-:W-:Y:S02]  /*ab80*/  IMAD.MOV.U32 R11, RZ, RZ, R21 ;  /* 0x000000ffff0b7224 */ /* 0x002fe400078e0015 */
[----:B------:R-:W-:Y:S02]  /*ab90*/  IMAD.MOV.U32 R8, RZ, RZ, R61 ;  /* 0x000000ffff087224 */ /* 0x000fe400078e003d */
[----:B----4-:R-:W-:Y:S02]  /*aba0*/  IMAD.MOV.U32 R7, RZ, RZ, R20 ;  /* 0x000000ffff077224 */ /* 0x010fe400078e0014 */
[----:B------:R-:W-:Y:S02]  /*abb0*/  IMAD.MOV.U32 R4, RZ, RZ, R60 ;  /* 0x000000ffff047224 */ /* 0x000fe400078e003c */
[----:B------:R-:W-:Y:S02]  /*abc0*/  IMAD.MOV.U32 R27, RZ, RZ, R22 ;  /* 0x000000ffff1b7224 */ /* 0x000fe400078e0016 */
[----:B------:R-:W-:-:S02]  /*abd0*/  IMAD.MOV.U32 R5, RZ, RZ, R36 ;  /* 0x000000ffff057224 */ /* 0x000fc400078e0024 */
[----:B------:R-:W-:Y:S02]  /*abe0*/  IMAD.MOV.U32 R6, RZ, RZ, R28 ;  /* 0x000000ffff067224 */ /* 0x000fe400078e001c */
[----:B------:R-:W-:Y:S02]  /*abf0*/  IMAD.MOV.U32 R9, RZ, RZ, R37 ;  /* 0x000000ffff097224 */ /* 0x000fe400078e0025 */
[----:B------:R-:W-:Y:S02]  /*ac00*/  IMAD.MOV.U32 R10, RZ, RZ, R29 ;  /* 0x000000ffff0a7224 */ /* 0x000fe400078e001d */
[----:B------:R-:W-:Y:S02]  /*ac10*/  IMAD.MOV.U32 R24, RZ, RZ, R62 ;  /* 0x000000ffff187224 */ /* 0x000fe400078e003e */
[----:B------:R-:W-:Y:S02]  /*ac20*/  IMAD.MOV.U32 R25, RZ, RZ, R38 ;  /* 0x000000ffff197224 */ /* 0x000fe400078e0026 */
[----:B------:R-:W-:-:S02]  /*ac30*/  IMAD.MOV.U32 R26, RZ, RZ, R30 ;  /* 0x000000ffff1a7224 */ /* 0x000fc400078e001e */
[----:B------:R-:W-:Y:S02]  /*ac40*/  IMAD.MOV.U32 R20, RZ, RZ, R63 ;  /* 0x000000ffff147224 */ /* 0x000fe400078e003f */
[----:B------:R-:W-:Y:S02]  /*ac50*/  IMAD.MOV.U32 R21, RZ, RZ, R39 ;  /* 0x000000ffff157224 */ /* 0x000fe400078e0027 */
[----:B------:R-:W-:Y:S01]  /*ac60*/  IMAD.MOV.U32 R22, RZ, RZ, R31 ;  /* 0x000000ffff167224 */ /* 0x000fe200078e001f */
[----:B------:R-:W-:Y:S04]  /*ac70*/  STS.128 [R0+0x880], R16 ;  /* 0x0008801000007388 */ /* 0x000fe80000000c00 */
[----:B------:R-:W-:Y:S04]  /*ac80*/  STS.128 [R0+0x400], R4 ;  /* 0x0004000400007388 */ /* 0x000fe80000000c00 */
[----:B------:R-:W-:Y:S04]  /*ac90*/  STS.128 [R0+0xc00], R8 ;  /* 0x000c000800007388 */ /* 0x000fe80000000c00 */
[----:B------:R-:W-:Y:S04]  /*aca0*/  STS.128 [R0+0x480], R24 ;  /* 0x0004801800007388 */ /* 0x000fe80000000c00 */
[----:B------:R1:W-:Y:S01]  /*acb0*/  STS.128 [R0+0xc80], R20 ;  /* 0x000c801400007388 */ /* 0x0003e20000000c00 */
[----:B------:R-:W-:Y:S01]  /*acc0*/  BAR.SYNC.DEFER_BLOCKING 0x0 ;  /* 0x0000000000007b1d */ /* 0x000fe20000010000 */
[----:B------:R-:W-:Y:S01]  /*acd0*/  LOP3.LUT R36, R32, 0x40, RZ, 0x3c, !PT ;  /* 0x0000004020247812 */ /* 0x000fe200078e3cff */
[----:B------:R-:W-:-:S02]  /*ace0*/  IMAD R2, R15, UR4, RZ ;  /* 0x000000040f027c24 */ /* 0x000fc4000f8e02ff */
[----:B------:R-:W-:Y:S02]  /*acf0*/  IMAD R3, R14, UR5, RZ ;  /* 0x000000050e037c24 */ /* 0x000fe4000f8e02ff */
[----:B------:R-:W4:Y:S04]  /*ad00*/  LDS.128 R4, [R32+UR7] ;  /* 0x0000000720047984 */ /* 0x000f280008000c00 */
[----:B------:R-:W4:Y:S04]  /*ad10*/  LDS.128 R8, [R36+UR7] ;  /* 0x0000000724087984 */ /* 0x000f280008000c00 */
[----:B------:R-:W4:Y:S04]  /*ad20*/  LDS.128 R16, [R32+UR7+0x1000] ;  /* 0x0010000720107984 */ /* 0x000f280008000c00 */
[----:B------:R-:W4:Y:S01]  /*ad30*/  LDS.128 R20, [R36+UR7+0x1000] ;  /* 0x0010000724147984 */ /* 0x000f220008000c00 */
[----:B-1----:R-:W-:-:S03]  /*ad40*/  LEA R0, P2, R2, UR8, 0x2 ;  /* 0x0000000802007c11 */ /* 0x002fc6000f8410ff */
[----:B------:R-:W1:Y:S01]  /*ad50*/  LDS.128 R24, [R32+UR7+0x2000] ;  /* 0x0020000720187984 */ /* 0x000e620008000c00 */
[----:B------:R-:W-:Y:S02]  /*ad60*/  LEA.HI.X.SX32 R2, R2, UR9, 0x2, P2 ;  /* 0x0000000902027c11 */ /* 0x000fe400090f16ff */
[C---:B------:R-:W-:Y:S01]  /*ad70*/  LEA R14, P2, R3.reuse, R0, 0x2 ;  /* 0x00000000030e7211 */ /* 0x040fe200078410ff */
[----:B------:R-:W1:Y:S03]  /*ad80*/  LDS.128 R28, [R36+UR7+0x2000] ;  /* 0x00200007241c7984 */ /* 0x000e660008000c00 */
[----:B------:R-:W-:Y:S01]  /*ad90*/  LEA.HI.X.SX32 R15, R3, R2, 0x2, P2 ;  /* 0x00000002030f7211 */ /* 0x000fe200010f16ff */
[----:B------:R-:W-:Y:S01]  /*ada0*/  IMAD R3, R35, UR5, RZ ;  /* 0x0000000523037c24 */ /* 0x000fe2000f8e02ff */
[-C--:B------:R-:W-:Y:S01]  /*adb0*/  LEA R42, P5, R43, R0.reuse, 0x2 ;  /* 0x000000002b2a7211 */ /* 0x080fe200078a10ff */
[----:B------:R-:W-:Y:S03]  /*adc0*/  LDS.128 R36, [R36+UR7+0x3000] ;  /* 0x0030000724247984 */ /* 0x000fe60008000c00 */
[----:B------:R-:W-:-:S02]  /*add0*/  LEA R40, P2, R3, R0, 0x2 ;  /* 0x0000000003287211 */ /* 0x000fc400078410ff */
[-C--:B------:R-:W-:Y:S02]  /*ade0*/  LEA.HI.X.SX32 R43, R43, R2.reuse, 0x2, P5 ;  /* 0x000000022b2b7211 */ /* 0x080fe400028f16ff */
[----:B------:R-:W-:Y:S01]  /*adf0*/  LEA.HI.X.SX32 R41, R3, R2, 0x2, P2 ;  /* 0x0000000203297211 */ /* 0x000fe200010f16ff */
[----:B------:R-:W-:Y:S01]  /*ae00*/  IMAD R3, R52, UR5, RZ ;  /* 0x0000000534037c24 */ /* 0x000fe2000f8e02ff */
[----:B----4-:R4:W-:Y:S01]  /*ae10*/  @P1 STG.E desc[UR16][R14.64], R4 ;  /* 0x000000040e001986 */ /* 0x0109e2000c101910 */
[----:B------:R-:W-:-:S03]  /*ae20*/  ISETP.LT.AND P1, PT, R33, R13, !P0 ;  /* 0x0000000d2100720c */ /* 0x000fc60004721270 */
[----:B------:R-:W-:Y:S01]  /*ae30*/  @P3 STG.E desc[UR16][R40.64], R8 ;  /* 0x0000000828003986 */ /* 0x000fe2000c101910 */
[----:B------:R-:W-:-:S03]  /*ae40*/  LEA R44, P3, R3, R0, 0x2 ;  /* 0x00000000032c7211 */ /* 0x000fc600078610ff */
[----:B------:R1:W-:Y:S01]  /*ae50*/  @P4 STG.E desc[UR16][R42.64], R16 ;  /* 0x000000102a004986 */ /* 0x0003e2000c101910 */
[----:B----4-:R-:W-:-:S03]  /*ae60*/  LEA R14, P6, R45, R0, 0x2 ;  /* 0x000000002d0e7211 */ /* 0x010fc600078c10ff */
[----:B------:R-:W4:Y:S01]  /*ae70*/  LDS.128 R32, [R32+UR7+0x3000] ;  /* 0x0030000720207984 */ /* 0x000f220008000c00 */
[----:B------:R-:W-:Y:S02]  /*ae80*/  ISETP.LT.AND P2, PT, R52, R13, !P0 ;  /* 0x0000000d3400720c */ /* 0x000fe40004741270 */
[-C--:B------:R-:W-:Y:S01]  /*ae90*/  LEA.HI.X.SX32 R15, R45, R2.reuse, 0x2, P6 ;  /* 0x000000022d0f7211 */ /* 0x080fe200030f16ff */
[----:B-1----:R-:W4:Y:S01]  /*aea0*/  LDL.LU R16, [R1+0x1a0] ;  /* 0x0001a00001107983 */ /* 0x002f220000300800 */
[----:B------:R-:W-:-:S03]  /*aeb0*/  LEA.HI.X.SX32 R45, R3, R2, 0x2, P3 ;  /* 0x00000002032d7211 */ /* 0x000fc600018f16ff */
[----:B------:R1:W-:Y:S04]  /*aec0*/  @P1 STG.E desc[UR16][R14.64], R20 ;  /* 0x000000140e001986 */ /* 0x0003e8000c101910 */
[----:B------:R-:W4:Y:S04]  /*aed0*/  LDL.LU R4, [R1+0x19c] ;  /* 0x00019c0001047983 */ /* 0x000f280000300800 */
[----:B------:R-:W-:Y:S04]  /*aee0*/  @P2 STG.E desc[UR16][R44.64], R24 ;  /* 0x000000182c002986 */ /* 0x000fe8000c101910 */
[----:B-1----:R-:W4:Y:S01]  /*aef0*/  LDL.LU R20, [R1+0x198] ;  /* 0x0001980001147983 */ /* 0x002f220000300800 */
[C---:B--2---:R-:W-:Y:S01]  /*af00*/  IMAD R3, R46.reuse, UR5, RZ ;  /* 0x000000052e037c24 */ /* 0x044fe2000f8e02ff */
[----:B------:R-:W-:-:S04]  /*af10*/  ISETP.LT.AND P4, PT, R46, R13, !P0 ;  /* 0x0000000d2e00720c */ /* 0x000fc80004781270 */
[----:B------:R-:W-:Y:S01]  /*af20*/  LEA R46, P1, R3, R0, 0x2 ;  /* 0x00000000032e7211 */ /* 0x000fe200078210ff */
[----:B------:R-:W-:-:S03]  /*af30*/  IMAD R41, R51, UR5, RZ ;  /* 0x0000000533297c24 */ /* 0x000fc6000f8e02ff */
[----:B------:R-:W-:Y:S01]  /*af40*/  LEA.HI.X.SX32 R47, R3, R2, 0x2, P1 ;  /* 0x00000002032f7211 */ /* 0x000fe200008f16ff */
[----:B---3--:R-:W-:Y:S01]  /*af50*/  IMAD R3, R50, UR5, RZ ;  /* 0x0000000532037c24 */ /* 0x008fe2000f8e02ff */
[----:B------:R-:W-:-:S03]  /*af60*/  LEA R40, P5, R41, R0, 0x2 ;  /* 0x0000000029287211 */ /* 0x000fc600078a10ff */
[----:B------:R1:W-:Y:S01]  /*af70*/  @P4 STG.E desc[UR16][R46.64], R28 ;  /* 0x0000001c2e004986 */ /* 0x0003e2000c101910 */
[----:B------:R-:W-:Y:S02]  /*af80*/  LEA R14, P4, R3, R0, 0x2 ;  /* 0x00000000030e7211 */ /* 0x000fe400078810ff */
[-C--:B------:R-:W-:Y:S02]  /*af90*/  LEA.HI.X.SX32 R41, R41, R2.reuse, 0x2, P5 ;  /* 0x0000000229297211 */ /* 0x080fe400028f16ff */
[----:B------:R-:W-:Y:S01]  /*afa0*/  LEA.HI.X.SX32 R15, R3, R2, 0x2, P4 ;  /* 0x00000002030f7211 */ /* 0x000fe200020f16ff */
[C---:B------:R-:W-:Y:S01]  /*afb0*/  IMAD R3, R12.reuse, UR5, RZ ;  /* 0x000000050c037c24 */ /* 0x040fe2000f8e02ff */
[-C--:B------:R-:W-:Y:S01]  /*afc0*/  ISETP.LT.AND P5, PT, R12, R13.reuse, !P0 ;  /* 0x0000000d0c00720c */ /* 0x080fe200047a1270 */
[----:B-1----:R-:W2:Y:S04]  /*afd0*/  LDL.LU R46, [R1+0x194] ;  /* 0x00019400012e7983 */ /* 0x002ea80000300800 */
[----:B------:R-:W3:Y:S01]  /*afe0*/  LDL.LU R12, [R1+0x190] ;  /* 0x00019000010c7983 */ /* 0x000ee20000300800 */
[----:B------:R-:W-:-:S02]  /*aff0*/  ISETP.LT.AND P3, PT, R51, R13, !P0 ;  /* 0x0000000d3300720c */ /* 0x000fc40004761270 */
[-C--:B------:R-:W-:Y:S01]  /*b000*/  ISETP.LT.AND P2, PT, R50, R13.reuse, !P0 ;  /* 0x0000000d3200720c */ /* 0x080fe20004741270 */
[----:B------:R-:W2:Y:S01]  /*b010*/  LDL.LU R8, [R1+0x18c] ;  /* 0x00018c0001087983 */ /* 0x000ea20000300800 */
[C---:B------:R-:W-:Y:S01]  /*b020*/  IMAD R43, R49.reuse, UR5, RZ ;  /* 0x00000005312b7c24 */ /* 0x040fe2000f8e02ff */
[----:B------:R-:W-:-:S08]  /*b030*/  ISETP.LT.AND P1, PT, R49, R13, !P0 ;  /* 0x0000000d3100720c */ /* 0x000fd00004721270 */
[----:B----4-:R1:W-:Y:S04]  /*b040*/  @P3 STG.E desc[UR16][R40.64], R32 ;  /* 0x0000002028003986 */ /* 0x0103e8000c101910 */
[----:B------:R4:W-:Y:S01]  /*b050*/  @P2 STG.E desc[UR16][R14.64], R36 ;  /* 0x000000240e002986 */ /* 0x0009e2000c101910 */
[-C--:B------:R-:W-:Y:S02]  /*b060*/  LEA R44, P2, R3, R0.reuse, 0x2 ;  /* 0x00000000032c7211 */ /* 0x080fe400078410ff */
[----:B------:R-:W-:Y:S02]  /*b070*/  LEA R42, P6, R43, R0, 0x2 ;  /* 0x000000002b2a7211 */ /* 0x000fe400078c10ff */
[-C--:B------:R-:W-:Y:S02]  /*b080*/  LEA.HI.X.SX32 R45, R3, R2.reuse, 0x2, P2 ;  /* 0x00000002032d7211 */ /* 0x080fe400010f16ff */
[----:B------:R-:W-:Y:S01]  /*b090*/  LEA.HI.X.SX32 R43, R43, R2, 0x2, P6 ;  /* 0x000000022b2b7211 */ /* 0x000fe200030f16ff */
[C---:B------:R-:W-:Y:S01]  /*b0a0*/  IMAD R47, R48.reuse, UR5, RZ ;  /* 0x00000005302f7c24 */ /* 0x040fe2000f8e02ff */
[----:B------:R-:W-:-:S03]  /*b0b0*/  ISETP.LT.AND P4, PT, R48, R13, !P0 ;  /* 0x0000000d3000720c */ /* 0x000fc60004781270 */
[----:B------:R4:W-:Y:S04]  /*b0c0*/  @P1 STG.E desc[UR16][R42.64], R5 ;  /* 0x000000052a001986 */ /* 0x0009e8000c101910 */
[----:B------:R2:W-:Y:S01]  /*b0d0*/  @P5 STG.E desc[UR16][R44.64], R9 ;  /* 0x000000092c005986 */ /* 0x0005e2000c101910 */
[----:B-1----:R-:W-:-:S04]  /*b0e0*/  LEA R40, P1, R47, R0, 0x2 ;  /* 0x000000002f287211 */ /* 0x002fc800078210ff */
[----:B------:R-:W-:-:S05]  /*b0f0*/  LEA.HI.X.SX32 R41, R47, R2, 0x2, P1 ;  /* 0x000000022f297211 */ /* 0x000fca00008f16ff */
[----:B------:R-:W-:Y:S01]  /*b100*/  @P4 STG.E desc[UR16][R40.64], R17 ;  /* 0x0000001128004986 */ /* 0x000fe2000c101910 */
[CC--:B------:R-:W-:Y:S01]  /*b110*/  ISETP.LT.AND P3, PT, R16.reuse, R13.reuse, !P0 ;  /* 0x0000000d1000720c */ /* 0x0c0fe20004761270 */
[----:B------:R-:W-:Y:S02]  /*b120*/  IMAD R3, R16, UR5, RZ ;  /* 0x0000000510037c24 */ /* 0x000fe4000f8e02ff */
[----:B------:R-:W2:Y:S03]  /*b130*/  LDL.LU R16, [R1+0x188] ;  /* 0x0001880001107983 */ /* 0x000ea60000300800 */
[C---:B----4-:R-:W-:Y:S01]  /*b140*/  LEA R14, P5, R3.reuse, R0, 0x2 ;  /* 0x00000000030e7211 */ /* 0x050fe200078a10ff */
[----:B------:R-:W4:Y:S03]  /*b150*/  LDL.LU R28, [R1+0x184] ;  /* 0x00018400011c7983 */ /* 0x000f260000300800 */
[----:B------:R-:W-:Y:S01]  /*b160*/  LEA.HI.X.SX32 R15, R3, R2, 0x2, P5 ;  /* 0x00000002030f7211 */ /* 0x000fe200028f16ff */
[----:B------:R-:W4:Y:S01]  /*b170*/  LDL.LU R24, [R1+0x180] ;  /* 0x0001800001187983 */ /* 0x000f220000300800 */
[C---:B------:R-:W-:Y:S01]  /*b180*/  IMAD R3, R20.reuse, UR5, RZ ;  /* 0x0000000514037c24 */ /* 0x040fe2000f8e02ff */
[----:B------:R-:W-:-:S02]  /*b190*/  ISETP.LT.AND P1, PT, R20, R13, !P0 ;  /* 0x0000000d1400720c */ /* 0x000fc40004721270 */
[----:B------:R1:W-:Y:S02]  /*b1a0*/  @P3 STG.E desc[UR16][R14.64], R21 ;  /* 0x000000150e003986 */ /* 0x0003e4000c101910 */
[C---:B------:R-:W-:Y:S02]  /*b1b0*/  LEA R42, P5, R3.reuse, R0, 0x2 ;  /* 0x00000000032a7211 */ /* 0x040fe400078a10ff */
[----:B------:R-:W4:Y:S02]  /*b1c0*/  LDL.LU R20, [R1+0x17c] ;  /* 0x00017c0001147983 */ /* 0x000f240000300800 */
[----:B------:R-:W-:Y:S02]  /*b1d0*/  LEA.HI.X.SX32 R43, R3, R2, 0x2, P5 ;  /* 0x00000002032b7211 */ /* 0x000fe400028f16ff */
[CC--:B---3--:R-:W-:Y:S01]  /*b1e0*/  ISETP.LT.AND P3, PT, R12.reuse, R13.reuse, !P0 ;  /* 0x0000000d0c00720c */ /* 0x0c8fe20004761270 */
[----:B------:R-:W-:Y:S02]  /*b1f0*/  IMAD R3, R12, UR5, RZ ;  /* 0x000000050c037c24 */ /* 0x000fe4000f8e02ff */
[----:B------:R-:W3:Y:S01]  /*b200*/  LDL.LU R12, [R1+0x178] ;  /* 0x00017800010c7983 */ /* 0x000ee20000300800 */
[C---:B------:R-:W-:Y:S01]  /*b210*/  IMAD R49, R4.reuse, UR5, RZ ;  /* 0x0000000504317c24 */ /* 0x040fe2000f8e02ff */
[-C--:B------:R-:W-:Y:S01]  /*b220*/  ISETP.LT.AND P2, PT, R4, R13.reuse, !P0 ;  /* 0x0000000d0400720c */ /* 0x080fe20004741270 */
[C---:B--2---:R-:W-:Y:S01]  /*b230*/  IMAD R9, R46.reuse, UR5, RZ ;  /* 0x000000052e097c24 */ /* 0x044fe2000f8e02ff */
[----:B------:R-:W-:Y:S01]  /*b240*/  ISETP.LT.AND P4, PT, R46, R13, !P0 ;  /* 0x0000000d2e00720c */ /* 0x000fe20004781270 */
[----:B------:R-:W-:Y:S01]  /*b250*/  IMAD R45, R8, UR5, RZ ;  /* 0x00000005082d7c24 */ /* 0x000fe2000f8e02ff */
[C---:B------:R-:W-:Y:S01]  /*b260*/  LEA R4, P6, R49.reuse, R0, 0x2 ;  /* 0x0000000031047211 */ /* 0x040fe200078c10ff */
[----:B------:R-:W2:Y:S03]  /*b270*/  LDL.LU R36, [R1+0x174] ;  /* 0x0001740001247983 */ /* 0x000ea60000300800 */
[----:B------:R-:W-:-:S05]  /*b280*/  LEA.HI.X.SX32 R5, R49, R2, 0x2, P6 ;  /* 0x0000000231057211 */ /* 0x000fca00030f16ff */
[----:B------:R1:W-:Y:S01]  /*b290*/  @P2 STG.E desc[UR16][R4.64], R25 ;  /* 0x0000001904002986 */ /* 0x0003e2000c101910 */
[-C--:B------:R-:W-:Y:S02]  /*b2a0*/  ISETP.LT.AND P2, PT, R8, R13.reuse, !P0 ;  /* 0x0000000d0800720c */ /* 0x080fe40004741270 */
[-C--:B------:R-:W-:Y:S02]  /*b2b0*/  LEA R8, P5, R9, R0.reuse, 0x2 ;  /* 0x0000000009087211 */ /* 0x080fe400078a10ff */
[----:B-1----:R-:W-:Y:S02]  /*b2c0*/  LEA R14, P6, R3, R0, 0x2 ;  /* 0x00000000030e7211 */ /* 0x002fe400078c10ff */
[-C--:B------:R-:W-:Y:S01]  /*b2d0*/  LEA.HI.X.SX32 R9, R9, R2.reuse, 0x2, P5 ;  /* 0x0000000209097211 */ /* 0x080fe200028f16ff */
[----:B------:R-:W-:Y:S01]  /*b2e0*/  @P1 STG.E desc[UR16][R42.64], R29 ;  /* 0x0000001d2a001986 */ /* 0x000fe2000c101910 */
[----:B------:R-:W-:Y:S02]  /*b2f0*/  LEA.HI.X.SX32 R15, R3, R2, 0x2, P6 ;  /* 0x00000002030f7211 */ /* 0x000fe400030f16ff */
[C---:B------:R-:W-:Y:S01]  /*b300*/  LEA R4, P1, R45.reuse, R0, 0x2 ;  /* 0x000000002d047211 */ /* 0x040fe200078210ff */
[----:B------:R1:W-:Y:S03]  /*b310*/  @P4 STG.E desc[UR16][R8.64], R33 ;  /* 0x0000002108004986 */ /* 0x0003e6000c101910 */
[----:B------:R-:W-:Y:S01]  /*b320*/  LEA.HI.X.SX32 R5, R45, R2, 0x2, P1 ;  /* 0x000000022d057211 */ /* 0x000fe200008f16ff */
[----:B-1----:R-:W2:Y:S04]  /*b330*/  LDL.LU R33, [R1+0x170] ;  /* 0x0001700001217983 */ /* 0x002ea80000300800 */
[----:B------:R-:W2:Y:S04]  /*b340*/  LDL.LU R29, [R1+0x16c] ;  /* 0x00016c00011d7983 */ /* 0x000ea80000300800 */
[----:B------:R-:W2:Y:S04]  /*b350*/  LDL.LU R32, [R1+0x168] ;  /* 0x0001680001207983 */ /* 0x000ea80000300800 */
[----:B------:R1:W-:Y:S04]  /*b360*/  @P3 STG.E desc[UR16][R14.64], R37 ;  /* 0x000000250e003986 */ /* 0x0003e8000c101910 */
[----:B------:R-:W-:Y:S01]  /*b370*/  @P2 STG.E desc[UR16][R4.64], R6 ;  /* 0x0000000604002986 */ /* 0x000fe2000c101910 */
[C---:B------:R-:W-:Y:S01]  /*b380*/  IMAD R3, R16.reuse, UR5, RZ ;  /* 0x0000000510037c24 */ /* 0x040fe2000f8e02ff */
[----:B------:R-:W-:-:S04]  /*b390*/  ISETP.LT.AND P5, PT, R16, R13, !P0 ;  /* 0x0000000d1000720c */ /* 0x000fc800047a1270 */
[C---:B------:R-:W-:Y:S01]  /*b3a0*/  LEA R16, P1, R3.reuse, R0, 0x2 ;  /* 0x0000000003107211 */ /* 0x040fe200078210ff */
[C---:B----4-:R-:W-:Y:S01]  /*b3b0*/  IMAD R21, R28.reuse, UR5, RZ ;  /* 0x000000051c157c24 */ /* 0x050fe2000f8e02ff */
[-C--:B------:R-:W-:Y:S02]  /*b3c0*/  ISETP.LT.AND P3, PT, R28, R13.reuse, !P0 ;  /* 0x0000000d1c00720c */ /* 0x080fe40004761270 */
[----:B------:R-:W-:Y:S01]  /*b3d0*/  LEA.HI.X.SX32 R17, R3, R2, 0x2, P1 ;  /* 0x0000000203117211 */ /* 0x000fe200008f16ff */
[----:B------:R-:W4:Y:S01]  /*b3e0*/  LDL.LU R28, [R1+0x164] ;  /* 0x00016400011c7983 */ /* 0x000f220000300800 */
[C---:B------:R-:W-:Y:S01]  /*b3f0*/  IMAD R3, R24.reuse, UR5, RZ ;  /* 0x0000000518037c24 */ /* 0x040fe2000f8e02ff */
[----:B------:R-:W-:Y:S02]  /*b400*/  ISETP.LT.AND P2, PT, R24, R13, !P0 ;  /* 0x0000000d1800720c */ /* 0x000fe40004741270 */
[----:B------:R1:W-:Y:S01]  /*b410*/  @P5 STG.E desc[UR16][R16.64], R10 ;  /* 0x0000000a10005986 */ /* 0x0003e2000c101910 */
[----:B------:R-:W-:-:S02]  /*b420*/  LEA R8, P4, R21, R0, 0x2 ;  /* 0x0000000015087211 */ /* 0x000fc400078810ff */
[----:B-1----:R-:W-:Y:S02]  /*b430*/  LEA R14, P6, R3, R0, 0x2 ;  /* 0x00000000030e7211 */ /* 0x002fe400078c10ff */
[-C--:B------:R-:W-:Y:S01]  /*b440*/  LEA.HI.X.SX32 R9, R21, R2.reuse, 0x2, P4 ;  /* 0x0000000215097211 */ /* 0x080fe200020f16ff */
[----:B------:R-:W4:Y:S04]  /*b450*/  LDL.LU R10, [R1+0x160] ;  /* 0x00016000010a7983 */ /* 0x000f280000300800 */
[----:B------:R-:W4:Y:S04]  /*b460*/  LDL.LU R6, [R1+0x15c] ;  /* 0x00015c0001067983 */ /* 0x000f280000300800 */
[----:B------:R-:W4:Y:S01]  /*b470*/  LDL.LU R24, [R1+0x158] ;  /* 0x0001580001187983 */ /* 0x000f220000300800 */
[----:B------:R-:W-:-:S03]  /*b480*/  LEA.HI.X.SX32 R15, R3, R2, 0x2, P6 ;  /* 0x00000002030f7211 */ /* 0x000fc600030f16ff */
[----:B------:R1:W-:Y:S01]  /*b490*/  @P3 STG.E desc[UR16][R8.64], R18 ;  /* 0x0000001208003986 */ /* 0x0003e2000c101910 */
[CC--:B---3--:R-:W-:Y:S01]  /*b4a0*/  ISETP.LT.AND P4, PT, R12.reuse, R13.reuse, !P0 ;  /* 0x0000000d0c00720c */ /* 0x0c8fe20004781270 */
[----:B------:R-:W-:Y:S02]  /*b4b0*/  IMAD R3, R12, UR5, RZ ;  /* 0x000000050c037c24 */ /* 0x000fe4000f8e02ff */
[----:B------:R-:W3:Y:S04]  /*b4c0*/  LDL.LU R12, [R1+0x154] ;  /* 0x00015400010c7983 */ /* 0x000ee80000300800 */
[----:B-1----:R-:W3:Y:S01]  /*b4d0*/  LDL.LU R18, [R1+0x150] ;  /* 0x0001500001127983 */ /* 0x002ee20000300800 */
[C---:B------:R-:W-:Y:S01]  /*b4e0*/  IMAD R25, R20.reuse, UR5, RZ ;  /* 0x0000000514197c24 */ /* 0x040fe2000f8e02ff */
[----:B------:R-:W-:-:S02]  /*b4f0*/  ISETP.LT.AND P1, PT, R20, R13, !P0 ;  /* 0x0000000d1400720c */ /* 0x000fc40004721270 */
[----:B------:R-:W-:Y:S01]  /*b500*/  @P2 STG.E desc[UR16][R14.64], R22 ;  /* 0x000000160e002986 */ /* 0x000fe2000c101910 */
[-C--:B------:R-:W-:Y:S02]  /*b510*/  LEA R20, P2, R3, R0.reuse, 0x2 ;  /* 0x0000000003147211 */ /* 0x080fe400078410ff */
[----:B------:R-:W-:Y:S01]  /*b520*/  LEA R4, P5, R25, R0, 0x2 ;  /* 0x0000000019047211 */ /* 0x000fe200078a10ff */
[C---:B--2---:R-:W-:Y:S01]  /*b530*/  IMAD R17, R36.reuse, UR5, RZ ;  /* 0x0000000524117c24 */ /* 0x044fe2000f8e02ff */
[-C--:B------:R-:W-:Y:S02]  /*b540*/  LEA.HI.X.SX32 R21, R3, R2.reuse, 0x2, P2 ;  /* 0x0000000203157211 */ /* 0x080fe400010f16ff */
[----:B------:R-:W-:Y:S02]  /*b550*/  LEA.HI.X.SX32 R5, R25, R2, 0x2, P5 ;  /* 0x0000000219057211 */ /* 0x000fe400028f16ff */
[----:B------:R-:W-:-:S03]  /*b560*/  ISETP.LT.AND P3, PT, R36, R13, !P0 ;  /* 0x0000000d2400720c */ /* 0x000fc60004761270 */
[----:B------:R1:W-:Y:S04]  /*b570*/  @P1 STG.E desc[UR16][R4.64], R26 ;  /* 0x0000001a04001986 */ /* 0x0003e8000c101910 */
[----:B------:R-:W-:Y:S01]  /*b580*/  @P4 STG.E desc[UR16][R20.64], R30 ;  /* 0x0000001e14004986 */ /* 0x000fe2000c101910 */
[----:B------:R-:W-:-:S04]  /*b590*/  LEA R8, P4, R17, R0, 0x2 ;  /* 0x0000000011087211 */ /* 0x000fc800078810ff */
[----:B------:R-:W-:Y:S01]  /*b5a0*/  LEA.HI.X.SX32 R9, R17, R2, 0x2, P4 ;  /* 0x0000000211097211 */ /* 0x000fe200020f16ff */
[C---:B------:R-:W-:Y:S01]  /*b5b0*/  IMAD R3, R33.reuse, UR5, RZ ;  /* 0x0000000521037c24 */ /* 0x040fe2000f8e02ff */
[-C--:B------:R-:W-:Y:S01]  /*b5c0*/  ISETP.LT.AND P2, PT, R33, R13.reuse, !P0 ;  /* 0x0000000d2100720c */ /* 0x080fe20004741270 */
[C---:B------:R-:W-:Y:S01]  /*b5d0*/  IMAD R25, R29.reuse, UR5, RZ ;  /* 0x000000051d197c24 */ /* 0x040fe2000f8e02ff */
[-C--:B------:R-:W-:Y:S02]  /*b5e0*/  ISETP.LT.AND P1, PT, R29, R13.reuse, !P0 ;  /* 0x0000000d1d00720c */ /* 0x080fe40004721270 */
[-C--:B-1----:R-:W-:Y:S01]  /*b5f0*/  LEA R4, P5, R3, R0.reuse, 0x2 ;  /* 0x0000000003047211 */ /* 0x082fe200078a10ff */
[C---:B------:R-:W-:Y:S01]  /*b600*/  IMAD R29, R32.reuse, UR5, RZ ;  /* 0x00000005201d7c24 */ /* 0x040fe2000f8e02ff */
[----:B------:R-:W-:Y:S02]  /*b610*/  LEA R14, P6, R25, R0, 0x2 ;  /* 0x00000000190e7211 */ /* 0x000fe400078c10ff */
[----:B------:R-:W-:-:S02]  /*b620*/  ISETP.LT.AND P4, PT, R32, R13, !P0 ;  /* 0x0000000d2000720c */ /* 0x000fc40004781270 */
[----:B------:R-:W-:Y:S02]  /*b630*/  LEA.HI.X.SX32 R5, R3, R2, 0x2, P5 ;  /* 0x0000000203057211 */ /* 0x000fe400028f16ff */
[----:B------:R-:W-:Y:S02]  /*b640*/  LEA R16, P5, R29, R0, 0x2 ;  /* 0x000000001d107211 */ /* 0x000fe400078a10ff */
[-C--:B------:R-:W-:Y:S01]  /*b650*/  LEA.HI.X.SX32 R15, R25, R2.reuse, 0x2, P6 ;  /* 0x00000002190f7211 */ /* 0x080fe200030f16ff */
[----:B------:R-:W-:Y:S01]  /*b660*/  @P3 STG.E desc[UR16][R8.64], R34 ;  /* 0x0000002208003986 */ /* 0x000fe2000c101910 */
[----:B------:R-:W-:-:S03]  /*b670*/  LEA.HI.X.SX32 R17, R29, R2, 0x2, P5 ;  /* 0x000000021d117211 */ /* 0x000fc600028f16ff */
[----:B------:R1:W-:Y:S04]  /*b680*/  @P2 STG.E desc[UR16][R4.64], R38 ;  /* 0x0000002604002986 */ /* 0x0003e8000c101910 */
[----:B------:R-:W-:Y:S04]  /*b690*/  @P1 STG.E desc[UR16][R14.64], R7 ;  /* 0x000000070e001986 */ /* 0x000fe8000c101910 */
[----:B------:R2:W-:Y:S01]  /*b6a0*/  @P4 STG.E desc[UR16][R16.64], R11 ;  /* 0x0000000b10004986 */ /* 0x0005e2000c101910 */
[----:B----4-:R-:W-:-:S05]  /*b6b0*/  IMAD R3, R28, UR5, RZ ;  /* 0x000000051c037c24 */ /* 0x010fca000f8e02ff */
[C---:B-1----:R-:W-:Y:S02]  /*b6c0*/  LEA R4, P1, R3.reuse, R0, 0x2 ;  /* 0x0000000003047211 */ /* 0x042fe400078210ff */
[-C--:B------:R-:W-:Y:S02]  /*b6d0*/  ISETP.LT.AND P5, PT, R28, R13.reuse, !P0 ;  /* 0x0000000d1c00720c */ /* 0x080fe400047a1270 */
[----:B------:R-:W-:Y:S01]  /*b6e0*/  LEA.HI.X.SX32 R5, R3, R2, 0x2, P1 ;  /* 0x0000000203057211 */ /* 0x000fe200008f16ff */
[----:B------:R-:W-:Y:S02]  /*b6f0*/  IMAD R25, R6, UR5, RZ ;  /* 0x0000000506197c24 */ /* 0x000fe4000f8e02ff */
[----:B------:R-:W-:Y:S01]  /*b700*/  IMAD R29, R24, UR5, RZ ;  /* 0x00000005181d7c24 */ /* 0x000fe2000f8e02ff */
[C---:B------:R-:W-:Y:S01]  /*b710*/  ISETP.LT.AND P4, PT, R10.reuse, R13, !P0 ;  /* 0x0000000d0a00720c */ /* 0x040fe20004781270 */
[----:B------:R-:W-:Y:S01]  /*b720*/  IMAD R21, R10, UR5, RZ ;  /* 0x000000050a157c24 */ /* 0x000fe2000f8e02ff */
[----:B------:R-:W-:-:S02]  /*b730*/  LEA R8, P2, R25, R0, 0x2 ;  /* 0x0000000019087211 */ /* 0x000fc400078410ff */
[----:B------:R-:W-:Y:S02]  /*b740*/  LEA R10, P1, R29, R0, 0x2 ;  /* 0x000000001d0a7211 */ /* 0x000fe400078210ff */
[-C--:B------:R-:W-:Y:S02]  /*b750*/  ISETP.LT.AND P3, PT, R6, R13.reuse, !P0 ;  /* 0x0000000d0600720c */ /* 0x080fe40004761270 */
[----:B------:R-:W-:Y:S02]  /*b760*/  LEA.HI.X.SX32 R9, R25, R2, 0x2, P2 ;  /* 0x0000000219097211 */ /* 0x000fe400010f16ff */
[----:B------:R-:W-:Y:S02]  /*b770*/  LEA R6, P6, R21, R0, 0x2 ;  /* 0x0000000015067211 */ /* 0x000fe400078c10ff */
[----:B------:R-:W-:Y:S02]  /*b780*/  ISETP.LT.AND P2, PT, R24, R13, !P0 ;  /* 0x0000000d1800720c */ /* 0x000fe40004741270 */
[----:B--2---:R-:W-:-:S02]  /*b790*/  LEA.HI.X.SX32 R11, R29, R2, 0x2, P1 ;  /* 0x000000021d0b7211 */ /* 0x004fc400008f16ff */
[----:B------:R-:W-:Y:S01]  /*b7a0*/  LEA.HI.X.SX32 R7, R21, R2, 0x2, P6 ;  /* 0x0000000215077211 */ /* 0x000fe200030f16ff */
[----:B------:R1:W-:Y:S04]  /*b7b0*/  @P5 STG.E desc[UR16][R4.64], R19 ;  /* 0x0000001304005986 */ /* 0x0003e8000c101910 */
[----:B------:R1:W-:Y:S04]  /*b7c0*/  @P4 STG.E desc[UR16][R6.64], R23 ;  /* 0x0000001706004986 */ /* 0x0003e8000c101910 */
[----:B------:R1:W-:Y:S04]  /*b7d0*/  @P3 STG.E desc[UR16][R8.64], R27 ;  /* 0x0000001b08003986 */ /* 0x0003e8000c101910 */
[----:B------:R1:W-:Y:S01]  /*b7e0*/  @P2 STG.E desc[UR16][R10.64], R31 ;  /* 0x0000001f0a002986 */ /* 0x0003e2000c101910 */
[C---:B---3--:R-:W-:Y:S01]  /*b7f0*/  IMAD R33, R12.reuse, UR5, RZ ;  /* 0x000000050c217c24 */ /* 0x048fe2000f8e02ff */
[----:B------:R-:W-:-:S02]  /*b800*/  ISETP.LT.AND P1, PT, R12, R13, !P0 ;  /* 0x0000000d0c00720c */ /* 0x000fc40004721270 */
[C---:B------:R-:W-:Y:S02]  /*b810*/  ISETP.LT.AND P0, PT, R18.reuse, R13, !P0 ;  /* 0x0000000d1200720c */ /* 0x040fe40004701270 */
[----:B------:R-:W-:Y:S01]  /*b820*/  LEA R14, P6, R33, R0, 0x2 ;  /* 0x00000000210e7211 */ /* 0x000fe200078c10ff */
[----:B------:R-:W-:-:S03]  /*b830*/  IMAD R37, R18, UR5, RZ ;  /* 0x0000000512257c24 */ /* 0x000fc6000f8e02ff */
[----:B------:R-:W-:Y:S02]  /*b840*/  LEA.HI.X.SX32 R15, R33, R2, 0x2, P6 ;  /* 0x00000002210f7211 */ /* 0x000fe400030f16ff */
[----:B------:R-:W-:-:S03]  /*b850*/  LEA R12, P6, R37, R0, 0x2 ;  /* 0x00000000250c7211 */ /* 0x000fc600078c10ff */
[----:B------:R1:W-:Y:S01]  /*b860*/  @P1 STG.E desc[UR16][R14.64], R35 ;  /* 0x000000230e001986 */ /* 0x0003e2000c101910 */
[----:B------:R-:W-:Y:S01]  /*b870*/  LEA.HI.X.SX32 R13, R37, R2, 0x2, P6 ;  /* 0x00000002250d7211 */ /* 0x000fe200030f16ff */
[----:B------:R-:W-:Y:S08]  /*b880*/  @!P0 EXIT ;  /* 0x000000000000894d */ /* 0x000ff00003800000 */
[----:B------:R-:W-:Y:S01]  /*b890*/  STG.E desc[UR16][R12.64], R39 ;  /* 0x000000270c007986 */ /* 0x000fe2000c101910 */
[----:B------:R-:W-:Y:S05]  /*b8a0*/  EXIT ;  /* 0x000000000000794d */ /* 0x000fea0003800000 */
.L_x_3:
[----:B------:R-:W-:-:S00]  /*b8b0*/  BRA `(.L_x_3) ;  /* 0xfffffffc00fc7947 */ /* 0x000fc0000383ffff */
[----:B------:R-:W-:-:S00]  /*b8c0*/  NOP ;  /* 0x0000000000007918 */ /* 0x000fc00000000000 */
        /* <DEDUP_REMOVED lines=11> */
.L_x_4:


//--------------------- .nv.shared.matmul_kernel  --------------------------
	.section	.nv.shared.matmul_kernel,"aw",@nobits
	.sectionflags	@""
	.align	16
	.zero		1024


//--------------------- .nv.shared.reserved.0     --------------------------
	.section	.nv.shared.reserved.0,"aw",@nobits
	.weak		__nv_reservedSMEM_offset_0_alias
	.size		__nv_reservedSMEM_offset_0_alias, 0, 64
	.other		__nv_reservedSMEM_offset_0_alias,@"STO_CUDA_RESERVED_SHARED STV_DEFAULT"
__nv_reservedSMEM_offset_0_alias:
	.zero		0
	.zero		64


//--------------------- .nv.constant0.matmul_kernel --------------------------
	.section	.nv.constant0.matmul_kernel,"a",@progbits
	.sectionflags	@""
	.align	4
.nv.constant0.matmul_kernel:
	.zero		976


//--------------------- SYMBOLS --------------------------

	.type		.nv.reservedSmem.offset0,@object
	.size		.nv.reservedSmem.offset0,0x4
	.type		.nv.reservedSmem.cap,@object
	.size		.nv.reservedSmem.cap,0x4
